// auto-generated by cutlass_sweep.fmha — config: {"arch": "sm_90", "direction": "fwd", "dtype": "bf16", "head_dim": 224, "mask": "causal", "schedule": "cooperative", "tile_kv": 128, "tile_q": 128}
#include "cutlass/cutlass.h"
#include "cute/tensor.hpp"
#include "cutlass/device_kernel.h"
#include "cutlass/kernel_hardware_info.h"
#include "88_hopper_fmha/collective/fmha_fusion.hpp"
#include "88_hopper_fmha/kernel/fmha_kernel_builder.hpp"

using namespace cute;
using Element = cutlass::bfloat16_t;
using TileShape = Shape<_128, _128, _224>;
using StrideQ = cute::tuple<int, _1, cute::tuple<int, int>>;
using StrideK = cute::tuple<int, _1, cute::tuple<int, int>>;
using StrideV = cute::tuple<int, cute::_1, cute::tuple<int, int>>;

using Kernel = typename cutlass::fmha::kernel::FmhaBuilder<
    Element, float, float,
    TileShape, StrideQ, StrideK, StrideV,
    cutlass::fmha::collective::CausalFusion,
    cutlass::gemm::KernelTmaWarpSpecializedCooperative
  >::Kernel;

auto* _anchor = &cutlass::device_kernel<Kernel>;


// ===== COMPILED SASS (sm_90a) =====

	.target	sm_90a

	.elftype	@"ET_EXEC"


//--------------------- .note.nv.tkinfo           --------------------------
	.section	.note.nv.tkinfo,"",@"SHT_NOTE"
	.sectionflags	@"SHF_NOTE_NV_TKINFO"
	.tkinfo
        /*0018*/ 	.word	0x00000002
        /*0030*/ 	.string	""
        /*0030*/ 	.string	"ptxas"
        /*0030*/ 	.string	"Cuda compilation tools, release 13.0, V13.0.88"
        /*0030*/ 	.string	"Build cuda_13.0.r13.0/compiler.36424714_0"
        /*0030*/ 	.string	"-arch sm_90a -m 64 "



//--------------------- .note.nv.cuinfo           --------------------------
	.section	.note.nv.cuinfo,"",@"SHT_NOTE"
	.sectionflags	@"SHF_NOTE_NV_CUINFO"
        /*0018*/ 	.short	0x0002
        /*001a*/ 	.short	0x005a
        /*001c*/ 	.short	0x0082
	.zero		2


//--------------------- .nv.info                  --------------------------
	.section	.nv.info,"",@"SHT_CUDA_INFO"
	.align	4


	//----- nvinfo : EIATTR_REGCOUNT
	.align		4
        /*0000*/ 	.byte	0x04, 0x2f
        /*0002*/ 	.short	(.L_16 - .L_15)
	.align		4
.L_15:
        /*0004*/ 	.word	index@(_ZN7cutlass13device_kernelINS_4fmha6kernel28FmhaKernelTmaWarpSpecializedINS1_10collective30FmhaMainloopTmaWarpSpecializedINS_10bfloat16_tEffN4cute5tupleIJNS7_1CILi128EEESA_NS9_ILi224EEEEEENS8_IJiNS9_ILi1EEENS8_IJiiEEEEEESF_SF_NS4_12CausalFusionEJEEENS4_15FmhaFwdEpilogueIS6_fNS8_IJNS9_ILi64EEESB_SA_EEEEENS2_23IndividualTileSchedulerEJEEEEEvNT_6ParamsE)
        /*0008*/ 	.word	0x000000a8


	//----- nvinfo : EIATTR_FRAME_SIZE
	.align		4
.L_16:
        /*000c*/ 	.byte	0x04, 0x11
        /*000e*/ 	.short	(.L_18 - .L_17)
	.align		4
.L_17:
        /*0010*/ 	.word	index@($__internal_0_$__cuda_sm20_rcp_rn_f32_slowpath)
        /*0014*/ 	.word	0x00000000


	//----- nvinfo : EIATTR_FRAME_SIZE
	.align		4
.L_18:
        /*0018*/ 	.byte	0x04, 0x11
        /*001a*/ 	.short	(.L_20 - .L_19)
	.align		4
.L_19:
        /*001c*/ 	.word	index@(_ZN7cutlass13device_kernelINS_4fmha6kernel28FmhaKernelTmaWarpSpecializedINS1_10collective30FmhaMainloopTmaWarpSpecializedINS_10bfloat16_tEffN4cute5tupleIJNS7_1CILi128EEESA_NS9_ILi224EEEEEENS8_IJiNS9_ILi1EEENS8_IJiiEEEEEESF_SF_NS4_12CausalFusionEJEEENS4_15FmhaFwdEpilogueIS6_fNS8_IJNS9_ILi64EEESB_SA_EEEEENS2_23IndividualTileSchedulerEJEEEEEvNT_6ParamsE)
        /*0020*/ 	.word	0x00000000


	//----- nvinfo : EIATTR_MIN_STACK_SIZE
	.align		4
.L_20:
        /*0024*/ 	.byte	0x04, 0x12
        /*0026*/ 	.short	(.L_22 - .L_21)
	.align		4
.L_21:
        /*0028*/ 	.word	index@(_ZN7cutlass13device_kernelINS_4fmha6kernel28FmhaKernelTmaWarpSpecializedINS1_10collective30FmhaMainloopTmaWarpSpecializedINS_10bfloat16_tEffN4cute5tupleIJNS7_1CILi128EEESA_NS9_ILi224EEEEEENS8_IJiNS9_ILi1EEENS8_IJiiEEEEEESF_SF_NS4_12CausalFusionEJEEENS4_15FmhaFwdEpilogueIS6_fNS8_IJNS9_ILi64EEESB_SA_EEEEENS2_23IndividualTileSchedulerEJEEEEEvNT_6ParamsE)
        /*002c*/ 	.word	0x00000000
.L_22:


//--------------------- .nv.compat                --------------------------
	.section	.nv.compat,"",@"SHT_CUDA_COMPAT_INFO"
	.align	4
        /*0000*/ 	.byte	0x02, 0x09, 0x01, 0x00, 0x02, 0x02, 0x04, 0x00, 0x02, 0x05, 0x05, 0x00, 0x03, 0x07, 0x01, 0x01
        /*0010*/ 	.byte	0x02, 0x03, 0x01, 0x00, 0x02, 0x06, 0x01, 0x00, 0x04, 0x0b, 0x08, 0x00, 0x00, 0x00, 0x00, 0x00
        /*0020*/ 	.byte	0x00, 0x00, 0x00, 0x00


//--------------------- .nv.info._ZN7cutlass13device_kernelINS_4fmha6kernel28FmhaKernelTmaWarpSpecializedINS1_10collective30FmhaMainloopTmaWarpSpecializedINS_10bfloat16_tEffN4cute5tupleIJNS7_1CILi128EEESA_NS9_ILi224EEEEEENS8_IJiNS9_ILi1EEENS8_IJiiEEEEEESF_SF_NS4_12CausalFusionEJEEENS4_15FmhaFwdEpilogueIS6_fNS8_IJNS9_ILi64EEESB_SA_EEEEENS2_23IndividualTileSchedulerEJEEEEEvNT_6ParamsE --------------------------
	.section	.nv.info._ZN7cutlass13device_kernelINS_4fmha6kernel28FmhaKernelTmaWarpSpecializedINS1_10collective30FmhaMainloopTmaWarpSpecializedINS_10bfloat16_tEffN4cute5tupleIJNS7_1CILi128EEESA_NS9_ILi224EEEEEENS8_IJiNS9_ILi1EEENS8_IJiiEEEEEESF_SF_NS4_12CausalFusionEJEEENS4_15FmhaFwdEpilogueIS6_fNS8_IJNS9_ILi64EEESB_SA_EEEEENS2_23IndividualTileSchedulerEJEEEEEvNT_6ParamsE,"",@"SHT_CUDA_INFO"
	.sectionflags	@""
	.align	4


	//----- nvinfo : EIATTR_CUDA_API_VERSION
	.align		4
        /*0000*/ 	.byte	0x04, 0x37
        /*0002*/ 	.short	(.L_24 - .L_23)
.L_23:
        /*0004*/ 	.word	0x00000082


	//----- nvinfo : EIATTR_KPARAM_INFO
	.align		4
.L_24:
        /*0008*/ 	.byte	0x04, 0x17
        /*000a*/ 	.short	(.L_26 - .L_25)
.L_25:
        /*000c*/ 	.word	0x00000000
        /*0010*/ 	.short	0x0000
        /*0012*/ 	.short	0x0070
        /*0014*/ 	.byte	0x00, 0xf0, 0x01, 0x20


	//----- nvinfo : EIATTR_SPARSE_MMA_MASK
	.align		4
.L_26:
        /*0018*/ 	.byte	0x03, 0x50
        /*001a*/ 	.short	0x0000


	//----- nvinfo : EIATTR_MAXREG_COUNT
	.align		4
        /*001c*/ 	.byte	0x03, 0x1b
        /*001e*/ 	.short	0x00a8


	//----- nvinfo : EIATTR_NUM_BARRIERS
	.align		4
        /*0020*/ 	.byte	0x02, 0x4c
        /*0022*/ 	.byte	0x02
	.zero		1


	//----- nvinfo : EIATTR_EXTERNS
	.align		4
        /*0024*/ 	.byte	0x04, 0x0f
        /*0026*/ 	.short	(.L_28 - .L_27)


	//   ....[0]....
	.align		4
.L_27:
        /*0028*/ 	.word	index@(__assertfail)


	//----- nvinfo : EIATTR_MERCURY_ISA_VERSION
	.align		4
.L_28:
        /*002c*/ 	.byte	0x03, 0x5f
        /*002e*/ 	.short	0x0101


	//----- nvinfo : EIATTR_INT_WARP_WIDE_INSTR_OFFSETS
	.align		4
        /*0030*/ 	.byte	0x04, 0x31
        /*0032*/ 	.short	(.L_30 - .L_29)


	//   ....[0]....
.L_29:
        /*0034*/ 	.word	0x00000700


	//   ....[1]....
        /*0038*/ 	.word	0x00000710


	//   ....[2]....
        /*003c*/ 	.word	0x00000720


	//   ....[3]....
        /*0040*/ 	.word	0x00000730


	//   ....[4]....
        /*0044*/ 	.word	0x000007a0


	//----- nvinfo : EIATTR_COOP_GROUP_MASK_REGIDS
	.align		4
.L_30:
        /*0048*/ 	.byte	0x04, 0x29
        /*004a*/ 	.short	(.L_32 - .L_31)


	//   ....[0]....
.L_31:
        /*004c*/ 	.word	0xffffffff


	//   ....[1]....
        /*0050*/ 	.word	0xffffffff


	//   ....[2]....
        /*0054*/ 	.word	0xffffffff


	//   ....[3]....
        /*0058*/ 	.word	0xffffffff


	//   ....[4]....
        /*005c*/ 	.word	0xffffffff


	//   ....[5]....
        /*0060*/ 	.word	0xffffffff


	//   ....[6]....
        /*0064*/ 	.word	0xffffffff


	//   ....[7]....
        /*0068*/ 	.word	0xffffffff


	//   ....[8]....
        /*006c*/ 	.word	0xffffffff


	//   ....[9]....
        /*0070*/ 	.word	0xffffffff


	//   ....[10]....
        /*0074*/ 	.word	0xffffffff


	//   ....[11]....
        /*0078*/ 	.word	0xffffffff


	//   ....[12]....
        /*007c*/ 	.word	0xffffffff


	//   ....[13]....
        /*0080*/ 	.word	0xffffffff


	//   ....[14]....
        /*0084*/ 	.word	0xffffffff


	//   ....[15]....
        /*0088*/ 	.word	0xffffffff


	//   ....[16]....
        /*008c*/ 	.word	0xffffffff


	//   ....[17]....
        /*0090*/ 	.word	0xffffffff


	//   ....[18]....
        /*0094*/ 	.word	0xffffffff


	//   ....[19]....
        /*0098*/ 	.word	0xffffffff


	//   ....[20]....
        /*009c*/ 	.word	0xffffffff


	//   ....[21]....
        /*00a0*/ 	.word	0xffffffff


	//----- nvinfo : EIATTR_COOP_GROUP_INSTR_OFFSETS
	.align		4
.L_32:
        /*00a4*/ 	.byte	0x04, 0x28
        /*00a6*/ 	.short	(.L_34 - .L_33)


	//   ....[0]....
.L_33:
        /*00a8*/ 	.word	0x00000050


	//   ....[1]....
        /*00ac*/ 	.word	0x00000080


	//   ....[2]....
        /*00b0*/ 	.word	0x000001b0


	//   ....[3]....
        /*00b4*/ 	.word	0x00000380


	//   ....[4]....
        /*00b8*/ 	.word	0x00000540


	//   ....[5]....
        /*00bc*/ 	.word	0x000006a0


	//   ....[6]....
        /*00c0*/ 	.word	0x00002470


	//   ....[7]....
        /*00c4*/ 	.word	0x000025a0


	//   ....[8]....
        /*00c8*/ 	.word	0x000025b0


	//   ....[9]....
        /*00cc*/ 	.word	0x000025f0


	//   ....[10]....
        /*00d0*/ 	.word	0x00006100


	//   ....[11]....
        /*00d4*/ 	.word	0x00006130


	//   ....[12]....
        /*00d8*/ 	.word	0x00006860


	//   ....[13]....
        /*00dc*/ 	.word	0x00006af0


	//   ....[14]....
        /*00e0*/ 	.word	0x0000a790


	//   ....[15]....
        /*00e4*/ 	.word	0x0000a890


	//   ....[16]....
        /*00e8*/ 	.word	0x0000b3e0


	//   ....[17]....
        /*00ec*/ 	.word	0x0000b530


	//   ....[18]....
        /*00f0*/ 	.word	0x0000e420


	//   ....[19]....
        /*00f4*/ 	.word	0x0000e450


	//   ....[20]....
        /*00f8*/ 	.word	0x0000e4a0


	//   ....[21]....
        /*00fc*/ 	.word	0x0000e4c0


	//----- nvinfo : EIATTR_REG_RECONFIG
	.align		4
.L_34:
        /*0100*/ 	.byte	0x01, 0x54
	.zero		2


	//----- nvinfo : EIATTR_SYSCALL_OFFSETS
	.align		4
        /*0104*/ 	.byte	0x04, 0x46
        /*0106*/ 	.short	(.L_36 - .L_35)


	//   ....[0]....
.L_35:
        /*0108*/ 	.word	0x0000f3b0


	//   ....[1]....
        /*010c*/ 	.word	0x0000f520


	//----- nvinfo : EIATTR_MBARRIER_INSTR_OFFSETS
	.align		4
.L_36:
        /*0110*/ 	.byte	0x04, 0x39
        /*0112*/ 	.short	(.L_38 - .L_37)


	//   ....[0]....
.L_37:
        /*0114*/ 	.word	0x00000330
        /*0118*/ 	.word	0x000000ff
        /*011c*/ 	.word	0x00054050
        /*0120*/ 	.short	0x0100
        /*0122*/ 	.byte	0x09
	.zero		1


	//   ....[1]....
        /*0124*/ 	.word	0x00000340
        /*0128*/ 	.word	0x000000ff
        /*012c*/ 	.word	0x00054060
        /*0130*/ 	.short	0x0100
        /*0132*/ 	.byte	0x09
	.zero		1


	//   ....[2]....
        /*0134*/ 	.word	0x00000350
        /*0138*/ 	.word	0x000000ff
        /*013c*/ 	.word	0x00054058
        /*0140*/ 	.short	0x0100
        /*0142*/ 	.byte	0x09
	.zero		1


	//   ....[3]....
        /*0144*/ 	.word	0x00000360
        /*0148*/ 	.word	0x000000ff
        /*014c*/ 	.word	0x00054068
        /*0150*/ 	.short	0x0100
        /*0152*/ 	.byte	0x09
	.zero		1


	//   ....[4]....
        /*0154*/ 	.word	0x00000490
        /*0158*/ 	.word	0x000000ff
        /*015c*/ 	.word	0x00054000
        /*0160*/ 	.short	0x0100
        /*0162*/ 	.byte	0x09
	.zero		1


	//   ....[5]....
        /*0164*/ 	.word	0x000004a0
        /*0168*/ 	.word	0x000000ff
        /*016c*/ 	.word	0x00054028
        /*0170*/ 	.short	0x0100
        /*0172*/ 	.byte	0x09
	.zero		1


	//   ....[6]....
        /*0174*/ 	.word	0x000004b0
        /*0178*/ 	.word	0x000000ff
        /*017c*/ 	.word	0x00054008
        /*0180*/ 	.short	0x0100
        /*0182*/ 	.byte	0x09
	.zero		1


	//   ....[7]....
        /*0184*/ 	.word	0x000004c0
        /*0188*/ 	.word	0x000000ff
        /*018c*/ 	.word	0x00054030
        /*0190*/ 	.short	0x0100
        /*0192*/ 	.byte	0x09
	.zero		1


	//   ....[8]....
        /*0194*/ 	.word	0x000004d0
        /*0198*/ 	.word	0x000000ff
        /*019c*/ 	.word	0x00054010
        /*01a0*/ 	.short	0x0100
        /*01a2*/ 	.byte	0x09
	.zero		1


	//   ....[9]....
        /*01a4*/ 	.word	0x000004e0
        /*01a8*/ 	.word	0x000000ff
        /*01ac*/ 	.word	0x00054038
        /*01b0*/ 	.short	0x0100
        /*01b2*/ 	.byte	0x09
	.zero		1


	//   ....[10]....
        /*01b4*/ 	.word	0x000004f0
        /*01b8*/ 	.word	0x000000ff
        /*01bc*/ 	.word	0x00054018
        /*01c0*/ 	.short	0x0100
        /*01c2*/ 	.byte	0x09
	.zero		1


	//   ....[11]....
        /*01c4*/ 	.word	0x00000500
        /*01c8*/ 	.word	0x000000ff
        /*01cc*/ 	.word	0x00054040
        /*01d0*/ 	.short	0x0100
        /*01d2*/ 	.byte	0x09
	.zero		1


	//   ....[12]....
        /*01d4*/ 	.word	0x00000510
        /*01d8*/ 	.word	0x000000ff
        /*01dc*/ 	.word	0x00054020
        /*01e0*/ 	.short	0x0100
        /*01e2*/ 	.byte	0x09
	.zero		1


	//   ....[13]....
        /*01e4*/ 	.word	0x00000520
        /*01e8*/ 	.word	0x000000ff
        /*01ec*/ 	.word	0x00054048
        /*01f0*/ 	.short	0x0100
        /*01f2*/ 	.byte	0x09
	.zero		1


	//   ....[14]....
        /*01f4*/ 	.word	0x00000650
        /*01f8*/ 	.word	0x000000ff
        /*01fc*/ 	.word	0x00054070
        /*0200*/ 	.short	0x0100
        /*0202*/ 	.byte	0x09
	.zero		1


	//   ....[15]....
        /*0204*/ 	.word	0x00000660
        /*0208*/ 	.word	0x000000ff
        /*020c*/ 	.word	0x00054080
        /*0210*/ 	.short	0x0100
        /*0212*/ 	.byte	0x09
	.zero		1


	//   ....[16]....
        /*0214*/ 	.word	0x00000670
        /*0218*/ 	.word	0x000000ff
        /*021c*/ 	.word	0x00054078
        /*0220*/ 	.short	0x0100
        /*0222*/ 	.byte	0x09
	.zero		1


	//   ....[17]....
        /*0224*/ 	.word	0x00000680
        /*0228*/ 	.word	0x000000ff
        /*022c*/ 	.word	0x00054088
        /*0230*/ 	.short	0x0100
        /*0232*/ 	.byte	0x09
	.zero		1


	//   ....[18]....
        /*0234*/ 	.word	0x000007c0
        /*0238*/ 	.word	0x000000ff
        /*023c*/ 	.word	0x00054090
        /*0240*/ 	.short	0x0100
        /*0242*/ 	.byte	0x06
	.zero		1


	//   ....[19]....
        /*0244*/ 	.word	0x000007d0
        /*0248*/ 	.word	0x000000ff
        /*024c*/ 	.word	0x00054098
        /*0250*/ 	.short	0x0100
        /*0252*/ 	.byte	0x06
	.zero		1


	//   ....[20]....
        /*0254*/ 	.word	0x000007e0
        /*0258*/ 	.word	0x000000ff
        /*025c*/ 	.word	0x000540a0
        /*0260*/ 	.short	0x0100
        /*0262*/ 	.byte	0x06
	.zero		1


	//   ....[21]....
        /*0264*/ 	.word	0x000007f0
        /*0268*/ 	.word	0x000000ff
        /*026c*/ 	.word	0x000540a8
        /*0270*/ 	.short	0x0100
        /*0272*/ 	.byte	0x06
	.zero		1


	//   ....[22]....
        /*0274*/ 	.word	0x000008f0
        /*0278*/ 	.word	0x000000ff
        /*027c*/ 	.word	0x000540c0
        /*0280*/ 	.short	0x0100
        /*0282*/ 	.byte	0x09
	.zero		1


	//   ....[23]....
        /*0284*/ 	.word	0x00000900
        /*0288*/ 	.word	0x000000ff
        /*028c*/ 	.word	0x000540e0
        /*0290*/ 	.short	0x0100
        /*0292*/ 	.byte	0x09
	.zero		1


	//   ....[24]....
        /*0294*/ 	.word	0x00000910
        /*0298*/ 	.word	0x000000ff
        /*029c*/ 	.word	0x000540c8
        /*02a0*/ 	.short	0x0100
        /*02a2*/ 	.byte	0x09
	.zero		1


	//   ....[25]....
        /*02a4*/ 	.word	0x00000920
        /*02a8*/ 	.word	0x000000ff
        /*02ac*/ 	.word	0x000540e8
        /*02b0*/ 	.short	0x0100
        /*02b2*/ 	.byte	0x09
	.zero		1


	//   ....[26]....
        /*02b4*/ 	.word	0x00000930
        /*02b8*/ 	.word	0x000000ff
        /*02bc*/ 	.word	0x000540d0
        /*02c0*/ 	.short	0x0100
        /*02c2*/ 	.byte	0x09
	.zero		1


	//   ....[27]....
        /*02c4*/ 	.word	0x00000940
        /*02c8*/ 	.word	0x000000ff
        /*02cc*/ 	.word	0x000540f0
        /*02d0*/ 	.short	0x0100
        /*02d2*/ 	.byte	0x09
	.zero		1


	//   ....[28]....
        /*02d4*/ 	.word	0x00000950
        /*02d8*/ 	.word	0x000000ff
        /*02dc*/ 	.word	0x000540d8
        /*02e0*/ 	.short	0x0100
        /*02e2*/ 	.byte	0x09
	.zero		1


	//   ....[29]....
        /*02e4*/ 	.word	0x00000960
        /*02e8*/ 	.word	0x000000ff
        /*02ec*/ 	.word	0x000540f8
        /*02f0*/ 	.short	0x0100
        /*02f2*/ 	.byte	0x09
	.zero		1


	//   ....[30]....
        /*02f4*/ 	.word	0x00000fd0
        /*02f8*/ 	.word	0x000000ff
        /*02fc*/ 	.word	0x00054050
        /*0300*/ 	.short	0x010a
        /*0302*/ 	.byte	0x05
	.zero		1


	//   ....[31]....
        /*0304*/ 	.word	0x00001060
        /*0308*/ 	.word	0x000000ff
        /*030c*/ 	.word	0x00054000
        /*0310*/ 	.short	0x010a
        /*0312*/ 	.byte	0x3d
	.zero		1


	//   ....[32]....
        /*0314*/ 	.word	0x000010d0
        /*0318*/ 	.word	0x000000ff
        /*031c*/ 	.word	0xfffffff8
        /*0320*/ 	.short	0x010a
        /*0322*/ 	.byte	0x04
	.zero		1


	//   ....[33]....
        /*0324*/ 	.word	0x00004260
        /*0328*/ 	.word	0x00000007
        /*032c*/ 	.word	0x00000000
        /*0330*/ 	.short	0x0101
        /*0332*/ 	.byte	0x0e
	.zero		1


	//   ....[34]....
        /*0334*/ 	.word	0x00004470
        /*0338*/ 	.word	0x000000ff
        /*033c*/ 	.word	0x00054008
        /*0340*/ 	.short	0x010a
        /*0342*/ 	.byte	0x3d
	.zero		1


	//   ....[35]....
        /*0344*/ 	.word	0x00005810
        /*0348*/ 	.word	0x000000ff
        /*034c*/ 	.word	0x00000000
        /*0350*/ 	.short	0x0101
        /*0352*/ 	.byte	0x04
	.zero		1


	//   ....[36]....
        /*0354*/ 	.word	0x00005950
        /*0358*/ 	.word	0x000000ff
        /*035c*/ 	.word	0x00054000
        /*0360*/ 	.short	0x010a
        /*0362*/ 	.byte	0x05
	.zero		1


	//   ....[37]....
        /*0364*/ 	.word	0x00007d40
        /*0368*/ 	.word	0x000000ff
        /*036c*/ 	.word	0x00054000
        /*0370*/ 	.short	0x010a
        /*0372*/ 	.byte	0x06
	.zero		1


	//   ....[38]....
        /*0374*/ 	.word	0x000085a0
        /*0378*/ 	.word	0x000000ff
        /*037c*/ 	.word	0x00054000
        /*0380*/ 	.short	0x010a
        /*0382*/ 	.byte	0x06
	.zero		1


	//   ....[39]....
        /*0384*/ 	.word	0x000097c0
        /*0388*/ 	.word	0x000000ff
        /*038c*/ 	.word	0x00000000
        /*0390*/ 	.short	0x0101
        /*0392*/ 	.byte	0x06
	.zero		1


	//   ....[40]....
        /*0394*/ 	.word	0x00009870
        /*0398*/ 	.word	0x000000ff
        /*039c*/ 	.word	0x00000000
        /*03a0*/ 	.short	0x0101
        /*03a2*/ 	.byte	0x06
	.zero		1


	//   ....[41]....
        /*03a4*/ 	.word	0x00009a10
        /*03a8*/ 	.word	0x000000ff
        /*03ac*/ 	.word	0x00054000
        /*03b0*/ 	.short	0x010a
        /*03b2*/ 	.byte	0x05
	.zero		1


	//   ....[42]....
        /*03b4*/ 	.word	0x0000c790
        /*03b8*/ 	.word	0x000000ff
        /*03bc*/ 	.word	0x00054000
        /*03c0*/ 	.short	0x010a
        /*03c2*/ 	.byte	0x06
	.zero		1


	//   ....[43]....
        /*03c4*/ 	.word	0x0000d040
        /*03c8*/ 	.word	0x000000ff
        /*03cc*/ 	.word	0x00054000
        /*03d0*/ 	.short	0x010a
        /*03d2*/ 	.byte	0x06
	.zero		1


	//   ....[44]....
        /*03d4*/ 	.word	0x0000e260
        /*03d8*/ 	.word	0x000000ff
        /*03dc*/ 	.word	0x00000000
        /*03e0*/ 	.short	0x0101
        /*03e2*/ 	.byte	0x06
	.zero		1


	//   ....[45]....
        /*03e4*/ 	.word	0x0000e310
        /*03e8*/ 	.word	0x000000ff
        /*03ec*/ 	.word	0x00000000
        /*03f0*/ 	.short	0x0101
        /*03f2*/ 	.byte	0x06
	.zero		1


	//   ....[46]....
        /*03f4*/ 	.word	0x0000ece0
        /*03f8*/ 	.word	0x000000ff
        /*03fc*/ 	.word	0x00000008
        /*0400*/ 	.short	0x010a
        /*0402*/ 	.byte	0x05
	.zero		1


	//   ....[47]....
        /*0404*/ 	.word	0x00010d30
        /*0408*/ 	.word	0x00000000
        /*040c*/ 	.word	0x00054090
        /*0410*/ 	.short	0x0101
        /*0412*/ 	.byte	0x3d
	.zero		1


	//   ....[48]....
        /*0414*/ 	.word	0x00010f00
        /*0418*/ 	.word	0x00000004
        /*041c*/ 	.word	0x00054060
        /*0420*/ 	.short	0x010a
        /*0422*/ 	.byte	0x3f
	.zero		1


	//   ....[49]....
        /*0424*/ 	.word	0x00011350
        /*0428*/ 	.word	0x00000005
        /*042c*/ 	.word	0x00054028
        /*0430*/ 	.short	0x010a
        /*0432*/ 	.byte	0x3f
	.zero		1


	//   ....[50]....
        /*0434*/ 	.word	0x000117f0
        /*0438*/ 	.word	0x00000004
        /*043c*/ 	.word	0x00054060
        /*0440*/ 	.short	0x010a
        /*0442*/ 	.byte	0x3f
	.zero		1


	//   ....[51]....
        /*0444*/ 	.word	0x00011cc0
        /*0448*/ 	.word	0x00000003
        /*044c*/ 	.word	0x00054028
        /*0450*/ 	.short	0x010a
        /*0452*/ 	.byte	0x3f
	.zero		1


	//   ....[52]....
        /*0454*/ 	.word	0x00012230
        /*0458*/ 	.word	0x00000007
        /*045c*/ 	.word	0x00054028
        /*0460*/ 	.short	0x010a
        /*0462*/ 	.byte	0x3f
	.zero		1


	//   ....[53]....
        /*0464*/ 	.word	0x00012700
        /*0468*/ 	.word	0x00000004
        /*046c*/ 	.word	0x00054028
        /*0470*/ 	.short	0x010a
        /*0472*/ 	.byte	0x3f
	.zero		1


	//   ....[54]....
        /*0474*/ 	.word	0x00012bc0
        /*0478*/ 	.word	0x00000006
        /*047c*/ 	.word	0x00054050
        /*0480*/ 	.short	0x010a
        /*0482*/ 	.byte	0x3f
	.zero		1


	//   ....[55]....
        /*0484*/ 	.word	0x00012c20
        /*0488*/ 	.word	0x00000003
        /*048c*/ 	.word	0x00054000
        /*0490*/ 	.short	0x010a
        /*0492*/ 	.byte	0x3f
	.zero		1


	//   ....[56]....
        /*0494*/ 	.word	0x00012c90
        /*0498*/ 	.word	0x00000007
        /*049c*/ 	.word	0xfffffff8
        /*04a0*/ 	.short	0x010a
        /*04a2*/ 	.byte	0x3f
	.zero		1


	//   ....[57]....
        /*04a4*/ 	.word	0x00012cf0
        /*04a8*/ 	.word	0x0000000f
        /*04ac*/ 	.word	0x00054008
        /*04b0*/ 	.short	0x010a
        /*04b2*/ 	.byte	0x3f
	.zero		1


	//   ....[58]....
        /*04b4*/ 	.word	0x00012d50
        /*04b8*/ 	.word	0x00000011
        /*04bc*/ 	.word	0x00054000
        /*04c0*/ 	.short	0x010a
        /*04c2*/ 	.byte	0x3f
	.zero		1


	//   ....[59]....
        /*04c4*/ 	.word	0x00012db0
        /*04c8*/ 	.word	0x0000000e
        /*04cc*/ 	.word	0x00054000
        /*04d0*/ 	.short	0x010a
        /*04d2*/ 	.byte	0x3f
	.zero		1


	//   ....[60]....
        /*04d4*/ 	.word	0x00012e10
        /*04d8*/ 	.word	0x00000012
        /*04dc*/ 	.word	0x00054000
        /*04e0*/ 	.short	0x010a
        /*04e2*/ 	.byte	0x3f
	.zero		1


	//   ....[61]....
        /*04e4*/ 	.word	0x00012e70
        /*04e8*/ 	.word	0x0000000e
        /*04ec*/ 	.word	0x00054000
        /*04f0*/ 	.short	0x010a
        /*04f2*/ 	.byte	0x3f
	.zero		1


	//   ....[62]....
        /*04f4*/ 	.word	0x00012ee0
        /*04f8*/ 	.word	0x00000005
        /*04fc*/ 	.word	0x00000008
        /*0500*/ 	.short	0x010a
        /*0502*/ 	.byte	0x3f
	.zero		1


	//   ....[63]....
        /*0504*/ 	.word	0x00012f30
        /*0508*/ 	.word	0x00000004
        /*050c*/ 	.word	0x00054060
        /*0510*/ 	.short	0x010a
        /*0512*/ 	.byte	0x3f
	.zero		1


	//   ....[64]....
        /*0514*/ 	.word	0x00012f80
        /*0518*/ 	.word	0x00000005
        /*051c*/ 	.word	0x00054028
        /*0520*/ 	.short	0x010a
        /*0522*/ 	.byte	0x3f
	.zero		1


	//   ....[65]....
        /*0524*/ 	.word	0x00012fd0
        /*0528*/ 	.word	0x00000004
        /*052c*/ 	.word	0x00054060
        /*0530*/ 	.short	0x010a
        /*0532*/ 	.byte	0x3f
	.zero		1


	//   ....[66]....
        /*0534*/ 	.word	0x00013020
        /*0538*/ 	.word	0x00000003
        /*053c*/ 	.word	0x00054028
        /*0540*/ 	.short	0x010a
        /*0542*/ 	.byte	0x3f
	.zero		1


	//   ....[67]....
        /*0544*/ 	.word	0x00013070
        /*0548*/ 	.word	0x00000007
        /*054c*/ 	.word	0x00054028
        /*0550*/ 	.short	0x010a
        /*0552*/ 	.byte	0x3f
	.zero		1


	//   ....[68]....
        /*0554*/ 	.word	0x000130c0
        /*0558*/ 	.word	0x00000004
        /*055c*/ 	.word	0x00054028
        /*0560*/ 	.short	0x010a
        /*0562*/ 	.byte	0x3f
	.zero		1


	//----- nvinfo : EIATTR_NUM_MBARRIERS
	.align		4
.L_38:
        /*0564*/ 	.byte	0x03, 0x38
        /*0566*/ 	.short	0x001e


	//----- nvinfo : EIATTR_EXIT_INSTR_OFFSETS
	.align		4
        /*0568*/ 	.byte	0x04, 0x1c
        /*056a*/ 	.short	(.L_40 - .L_39)


	//   ....[0]....
.L_39:
        /*056c*/ 	.word	0x00000a10


	//   ....[1]....
        /*0570*/ 	.word	0x00010d40


	//   ....[2]....
        /*0574*/ 	.word	0x00010d80


	//   ....[3]....
        /*0578*/ 	.word	0x00012130


	//   ....[4]....
        /*057c*/ 	.word	0x00012ba0


	//----- nvinfo : EIATTR_MAX_THREADS
	.align		4
.L_40:
        /*0580*/ 	.byte	0x04, 0x05
        /*0582*/ 	.short	(.L_42 - .L_41)
.L_41:
        /*0584*/ 	.word	0x00000180
        /*0588*/ 	.word	0x00000001
        /*058c*/ 	.word	0x00000001


	//----- nvinfo : EIATTR_CRS_STACK_SIZE
	.align		4
.L_42:
        /*0590*/ 	.byte	0x04, 0x1e
        /*0592*/ 	.short	(.L_44 - .L_43)
.L_43:
        /*0594*/ 	.word	0x00000000


	//----- nvinfo : EIATTR_CBANK_PARAM_SIZE
	.align		4
.L_44:
        /*0598*/ 	.byte	0x03, 0x19
        /*059a*/ 	.short	0x0870


	//----- nvinfo : EIATTR_PARAM_CBANK
	.align		4
        /*059c*/ 	.byte	0x04, 0x0a
        /*059e*/ 	.short	(.L_46 - .L_45)
	.align		4
.L_45:
        /*05a0*/ 	.word	index@(.nv.constant0._ZN7cutlass13device_kernelINS_4fmha6kernel28FmhaKernelTmaWarpSpecializedINS1_10collective30FmhaMainloopTmaWarpSpecializedINS_10bfloat16_tEffN4cute5tupleIJNS7_1CILi128EEESA_NS9_ILi224EEEEEENS8_IJiNS9_ILi1EEENS8_IJiiEEEEEESF_SF_NS4_12CausalFusionEJEEENS4_15FmhaFwdEpilogueIS6_fNS8_IJNS9_ILi64EEESB_SA_EEEEENS2_23IndividualTileSchedulerEJEEEEEvNT_6ParamsE)
        /*05a4*/ 	.short	0x0210
        /*05a6*/ 	.short	0x0870


	//----- nvinfo : EIATTR_SW_WAR
	.align		4
.L_46:
        /*05a8*/ 	.byte	0x04, 0x36
        /*05aa*/ 	.short	(.L_48 - .L_47)
.L_47:
        /*05ac*/ 	.word	0x00000008
.L_48:


//--------------------- .nv.callgraph             --------------------------
	.section	.nv.callgraph,"",@"SHT_CUDA_CALLGRAPH"
	.align	4
	.sectionentsize	8
	.align		4
        /*0000*/ 	.word	0x00000000
	.align		4
        /*0004*/ 	.word	0xffffffff
	.align		4
        /*0008*/ 	.word	index@(_ZN7cutlass13device_kernelINS_4fmha6kernel28FmhaKernelTmaWarpSpecializedINS1_10collective30FmhaMainloopTmaWarpSpecializedINS_10bfloat16_tEffN4cute5tupleIJNS7_1CILi128EEESA_NS9_ILi224EEEEEENS8_IJiNS9_ILi1EEENS8_IJiiEEEEEESF_SF_NS4_12CausalFusionEJEEENS4_15FmhaFwdEpilogueIS6_fNS8_IJNS9_ILi64EEESB_SA_EEEEENS2_23IndividualTileSchedulerEJEEEEEvNT_6ParamsE)
	.align		4
        /*000c*/ 	.word	index@(__assertfail)
	.align		4
        /*0010*/ 	.word	0x00000000
	.align		4
        /*0014*/ 	.word	0xfffffffe
	.align		4
        /*0018*/ 	.word	0x00000000
	.align		4
        /*001c*/ 	.word	0xfffffffd
	.align		4
        /*0020*/ 	.word	0x00000000
	.align		4
        /*0024*/ 	.word	0xfffffffc


//--------------------- .nv.constant4             --------------------------
	.section	.nv.constant4,"a",@progbits
	.align	8
	.align		8
.nv.constant4:
        /*0000*/ 	.dword	__assertfail
	.align		8
        /*0008*/ 	.dword	__unnamed_1
	.align		8
        /*0010*/ 	.dword	__unnamed_2
	.align		8
        /*0018*/ 	.dword	_ZN39_INTERNAL_ff9dba10_4_k_cu_5c6107f8_27794cuda3std3__45__cpo5beginE
	.align		8
        /*0020*/ 	.dword	_ZN39_INTERNAL_ff9dba10_4_k_cu_5c6107f8_27794cuda3std3__45__cpo3endE
	.align		8
        /*0028*/ 	.dword	_ZN39_INTERNAL_ff9dba10_4_k_cu_5c6107f8_27794cuda3std3__45__cpo6cbeginE
	.align		8
        /*0030*/ 	.dword	_ZN39_INTERNAL_ff9dba10_4_k_cu_5c6107f8_27794cuda3std3__45__cpo4cendE
	.align		8
        /*0038*/ 	.dword	_ZN39_INTERNAL_ff9dba10_4_k_cu_5c6107f8_27794cuda3std3__441_GLOBAL__N__ff9dba10_4_k_cu_5c6107f8_27796ignoreE
	.align		8
        /*0040*/ 	.dword	_ZN39_INTERNAL_ff9dba10_4_k_cu_5c6107f8_27794cuda3std3__419piecewise_constructE
	.align		8
        /*0048*/ 	.dword	_ZN39_INTERNAL_ff9dba10_4_k_cu_5c6107f8_27794cuda3std3__48in_placeE
	.align		8
        /*0050*/ 	.dword	_ZN39_INTERNAL_ff9dba10_4_k_cu_5c6107f8_27794cuda3std6ranges3__45__cpo4swapE
	.align		8
        /*0058*/ 	.dword	_ZN39_INTERNAL_ff9dba10_4_k_cu_5c6107f8_27794cuda3std6ranges3__45__cpo9iter_moveE
	.align		8
        /*0060*/ 	.dword	_ZN39_INTERNAL_ff9dba10_4_k_cu_5c6107f8_27794cute7productE
	.align		8
        /*0068*/ 	.dword	_ZN39_INTERNAL_ff9dba10_4_k_cu_5c6107f8_27794cute1_E
	.align		8
        /*0070*/ 	.dword	$str$24
	.align		8
        /*0078*/ 	.dword	$str$25


//--------------------- .text._ZN7cutlass13device_kernelINS_4fmha6kernel28FmhaKernelTmaWarpSpecializedINS1_10collective30FmhaMainloopTmaWarpSpecializedINS_10bfloat16_tEffN4cute5tupleIJNS7_1CILi128EEESA_NS9_ILi224EEEEEENS8_IJiNS9_ILi1EEENS8_IJiiEEEEEESF_SF_NS4_12CausalFusionEJEEENS4_15FmhaFwdEpilogueIS6_fNS8_IJNS9_ILi64EEESB_SA_EEEEENS2_23IndividualTileSchedulerEJEEEEEvNT_6ParamsE --------------------------
	.section	.text._ZN7cutlass13device_kernelINS_4fmha6kernel28FmhaKernelTmaWarpSpecializedINS1_10collective30FmhaMainloopTmaWarpSpecializedINS_10bfloat16_tEffN4cute5tupleIJNS7_1CILi128EEESA_NS9_ILi224EEEEEENS8_IJiNS9_ILi1EEENS8_IJiiEEEEEESF_SF_NS4_12CausalFusionEJEEENS4_15FmhaFwdEpilogueIS6_fNS8_IJNS9_ILi64EEESB_SA_EEEEENS2_23IndividualTileSchedulerEJEEEEEvNT_6ParamsE,"ax",@progbits
	.align	128
.text._ZN7cutlass13device_kernelINS_4fmha6kernel28FmhaKernelTmaWarpSpecializedINS1_10collective30FmhaMainloopTmaWarpSpecializedINS_10bfloat16_tEffN4cute5tupleIJNS7_1CILi128EEESA_NS9_ILi224EEEEEENS8_IJiNS9_ILi1EEENS8_IJiiEEEEEESF_SF_NS4_12CausalFusionEJEEENS4_15FmhaFwdEpilogueIS6_fNS8_IJNS9_ILi64EEESB_SA_EEEEENS2_23IndividualTileSchedulerEJEEEEEvNT_6ParamsE:
        .type           _ZN7cutlass13device_kernelINS_4fmha6kernel28FmhaKernelTmaWarpSpecializedINS1_10collective30FmhaMainloopTmaWarpSpecializedINS_10bfloat16_tEffN4cute5tupleIJNS7_1CILi128EEESA_NS9_ILi224EEEEEENS8_IJiNS9_ILi1EEENS8_IJiiEEEEEESF_SF_NS4_12CausalFusionEJEEENS4_15FmhaFwdEpilogueIS6_fNS8_IJNS9_ILi64EEESB_SA_EEEEENS2_23IndividualTileSchedulerEJEEEEEvNT_6ParamsE,@function
        .size           _ZN7cutlass13device_kernelINS_4fmha6kernel28FmhaKernelTmaWarpSpecializedINS1_10collective30FmhaMainloopTmaWarpSpecializedINS_10bfloat16_tEffN4cute5tupleIJNS7_1CILi128EEESA_NS9_ILi224EEEEEENS8_IJiNS9_ILi1EEENS8_IJiiEEEEEESF_SF_NS4_12CausalFusionEJEEENS4_15FmhaFwdEpilogueIS6_fNS8_IJNS9_ILi64EEESB_SA_EEEEENS2_23IndividualTileSchedulerEJEEEEEvNT_6ParamsE,(.L_x_129 - _ZN7cutlass13device_kernelINS_4fmha6kernel28FmhaKernelTmaWarpSpecializedINS1_10collective30FmhaMainloopTmaWarpSpecializedINS_10bfloat16_tEffN4cute5tupleIJNS7_1CILi128EEESA_NS9_ILi224EEEEEENS8_IJiNS9_ILi1EEENS8_IJiiEEEEEESF_SF_NS4_12CausalFusionEJEEENS4_15FmhaFwdEpilogueIS6_fNS8_IJNS9_ILi64EEESB_SA_EEEEENS2_23IndividualTileSchedulerEJEEEEEvNT_6ParamsE)
        .other          _ZN7cutlass13device_kernelINS_4fmha6kernel28FmhaKernelTmaWarpSpecializedINS1_10collective30FmhaMainloopTmaWarpSpecializedINS_10bfloat16_tEffN4cute5tupleIJNS7_1CILi128EEESA_NS9_ILi224EEEEEENS8_IJiNS9_ILi1EEENS8_IJiiEEEEEESF_SF_NS4_12CausalFusionEJEEENS4_15FmhaFwdEpilogueIS6_fNS8_IJNS9_ILi64EEESB_SA_EEEEENS2_23IndividualTileSchedulerEJEEEEEvNT_6ParamsE,@"STO_CUDA_ENTRY STV_DEFAULT"
_ZN7cutlass13device_kernelINS_4fmha6kernel28FmhaKernelTmaWarpSpecializedINS1_10collective30FmhaMainloopTmaWarpSpecializedINS_10bfloat16_tEffN4cute5tupleIJNS7_1CILi128EEESA_NS9_ILi224EEEEEENS8_IJiNS9_ILi1EEENS8_IJiiEEEEEESF_SF_NS4_12CausalFusionEJEEENS4_15FmhaFwdEpilogueIS6_fNS8_IJNS9_ILi64EEESB_SA_EEEEENS2_23IndividualTileSchedulerEJEEEEEvNT_6ParamsE:
[----:B------:R-:W1:Y:S01]  /*0000*/  LDC R1, c[0x0][0x28] ;  /* 0x00000a00ff017b82 */ /* 0x000e620000000800 */
[----:B------:R-:W2:Y:S01]  /*0010*/  S2R R0, SR_TID.X ;  /* 0x0000000000007919 */ /* 0x000ea20000002100 */
[----:B------:R-:W-:Y:S01]  /*0020*/  ELECT P1, URZ, PT ;  /* 0x00000000003f782f */ /* 0x000fe20003820000 */
[----:B------:R-:W-:Y:S01]  /*0030*/  BSSY B0, `(.L_x_0) ;  /* 0x0000017000007945 */ /* 0x000fe20003800000 */
[----:B--2---:R-:W-:-:S05]  /*0040*/  SHF.R.U32.HI R3, RZ, 0x5, R0 ;  /* 0x00000005ff037819 */ /* 0x004fca0000011600 */
[----:B------:R-:W2:Y:S02]  /*0050*/  SHFL.IDX PT, R2, R3, RZ, 0x1f ;  /* 0x00001fff03027589 */ /* 0x000ea400000e0000 */
[----:B--2---:R-:W-:Y:S02]  /*0060*/  R2UR UR4, R2 ;  /* 0x00000000020472ca */ /* 0x004fe400000e0000 */
[----:B------:R-:W-:-:S06]  /*0070*/  SHF.R.U32.HI R2, RZ, 0x7, R0 ;  /* 0x00000007ff027819 */ /* 0x000fcc0000011600 */
[----:B------:R-:W2:Y:S05]  /*0080*/  SHFL.IDX PT, R2, R2, RZ, 0x1f ;  /* 0x00001fff02027589 */ /* 0x000eaa00000e0000 */
[----:B------:R-:W-:Y:S02]  /*0090*/  USHF.R.S32.HI UR5, URZ, 0x1f, UR4 ;  /* 0x0000001f3f057899 */ /* 0x000fe40008011404 */
[----:B------:R-:W-:Y:S02]  /*00a0*/  ISETP.NE.OR P0, PT, RZ, UR4, !P1 ;  /* 0x00000004ff007c0c */ /* 0x000fe4000cf05670 */
[----:B------:R-:W-:-:S04]  /*00b0*/  ULEA.HI UR5, UR5, UR4, URZ, 0x2 ;  /* 0x0000000405057291 */ /* 0x000fc8000f8f103f */
[----:B------:R-:W-:-:S04]  /*00c0*/  ULOP3.LUT UR5, UR5, 0xfffffffc, URZ, 0xc0, !UPT ;  /* 0xfffffffc05057892 */ /* 0x000fc8000f8ec03f */
[----:B------:R-:W-:-:S03]  /*00d0*/  UIADD3 UR8, UR4, -UR5, URZ ;  /* 0x8000000504087290 */ /* 0x000fc6000fffe03f */
[----:B-1----:R-:W-:Y:S09]  /*00e0*/  @P0 BRA `(.L_x_1) ;  /* 0x00000000002c0947 */ /* 0x002ff20003800000 */
[----:B------:R-:W-:Y:S02]  /*00f0*/  ULDC.64 UR4, c[0x0][0x198] ;  /* 0x0000660000047ab9 */ /* 0x000fe40000000a00 */
[----:B------:R-:W-:Y:S02]  /*0100*/  UIADD3 UR6, UP0, UR4, 0xf0, URZ ;  /* 0x000000f004067890 */ /* 0x000fe4000ff1e03f */
[----:B------:R-:W-:Y:S02]  /*0110*/  UIADD3 UR10, UP1, UR4, 0x1f0, URZ ;  /* 0x000001f0040a7890 */ /* 0x000fe4000ff3e03f */
[----:B------:R-:W-:Y:S02]  /*0120*/  UIADD3 UR4, UP2, UR4, 0x2f0, URZ ;  /* 0x000002f004047890 */ /* 0x000fe4000ff5e03f */
[----:B------:R-:W-:Y:S02]  /*0130*/  UIADD3.X UR7, URZ, UR5, URZ, UP0, !UPT ;  /* 0x000000053f077290 */ /* 0x000fe400087fe43f */
[----:B------:R-:W-:-:S02]  /*0140*/  UIADD3.X UR11, URZ, UR5, URZ, UP1, !UPT ;  /* 0x000000053f0b7290 */ /* 0x000fc40008ffe43f */
[----:B------:R-:W-:-:S05]  /*0150*/  UIADD3.X UR5, URZ, UR5, URZ, UP2, !UPT ;  /* 0x000000053f057290 */ /* 0x000fca00097fe43f */
[----:B------:R1:W-:Y:S02]  /*0160*/  UTMACCTL.PF [UR6] ;  /* 0x00000000060079b9 */ /* 0x0003e40008040000 */
[----:B------:R1:W-:Y:S02]  /*0170*/  UTMACCTL.PF [UR10] ;  /* 0x000000000a0079b9 */ /* 0x0003e40008040000 */
[----:B------:R1:W-:Y:S02]  /*0180*/  UTMACCTL.PF [UR4] ;  /* 0x00000000040079b9 */ /* 0x0003e40008040000 */
[----:B-1----:R-:W-:Y:S01]  /*0190*/  NOP ;  /* 0x0000000000007918 */ /* 0x002fe20000000000 */
.L_x_1:
[----:B------:R-:W-:Y:S05]  /*01a0*/  BSYNC B0 ;  /* 0x0000000000007941 */ /* 0x000fea0003800000 */
.L_x_0:
[----:B------:R-:W1:Y:S01]  /*01b0*/  SHFL.IDX PT, R4, R3, RZ, 0x1f ;  /* 0x00001fff03047589 */ /* 0x000e6200000e0000 */
[----:B--2---:R-:W-:Y:S01]  /*01c0*/  R2UR UR4, R2 ;  /* 0x00000000020472ca */ /* 0x004fe200000e0000 */
[----:B------:R-:W-:-:S12]  /*01d0*/  UISETP.NE.AND UP0, UPT, UR8, 0x1, UPT ;  /* 0x000000010800788c */ /* 0x000fd8000bf05270 */
[----:B------:R-:W-:Y:S02]  /*01e0*/  UIADD3 UR10, UR4, -0x1, URZ ;  /* 0xffffffff040a7890 */ /* 0x000fe4000fffe03f */
[----:B------:R-:W-:Y:S01]  /*01f0*/  MOV R2, UR4 ;  /* 0x0000000400027c02 */ /* 0x000fe20008000f00 */
[----:B------:R-:W-:Y:S02]  /*0200*/  UISETP.EQ.AND UP0, UPT, UR4, URZ, !UP0 ;  /* 0x0000003f0400728c */ /* 0x000fe4000c702270 */
[----:B------:R-:W-:Y:S02]  /*0210*/  UISETP.GE.U32.AND UP1, UPT, UR10, 0x4, UPT ;  /* 0x000000040a00788c */ /* 0x000fe4000bf26070 */
[----:B------:R-:W-:Y:S01]  /*0220*/  USEL UR15, URZ, 0x1, !UP0 ;  /* 0x000000013f0f7887 */ /* 0x000fe2000c000000 */
[----:B-1----:R-:W-:-:S03]  /*0230*/  ISETP.NE.AND P0, PT, R4, RZ, PT ;  /* 0x000000ff0400720c */ /* 0x002fc60003f05270 */
[----:B------:R-:W-:-:S10]  /*0240*/  USEL UR15, UR15, 0x2, UP1 ;  /* 0x000000020f0f7887 */ /* 0x000fd40008800000 */
[----:B------:R-:W-:Y:S05]  /*0250*/  @P0 BRA `(.L_x_2) ;  /* 0x0000000000480947 */ /* 0x000fea0003800000 */
[----:B------:R-:W1:Y:S01]  /*0260*/  S2UR UR9, SR_CgaCtaId ;  /* 0x00000000000979c3 */ /* 0x000e620000008800 */
[----:B------:R-:W-:Y:S01]  /*0270*/  UMOV UR4, 0x400 ;  /* 0x0000040000047882 */ /* 0x000fe20000000000 */
[----:B------:R-:W-:Y:S01]  /*0280*/  UMOV UR5, 0x1 ;  /* 0x0000000100057882 */ /* 0x000fe20000000000 */
[----:B------:R-:W-:Y:S01]  /*0290*/  UMOV UR6, 0x80 ;  /* 0x0000008000067882 */ /* 0x000fe20000000000 */
[----:B------:R-:W-:Y:S01]  /*02a0*/  ELECT P0, URZ, PT ;  /* 0x00000000003f782f */ /* 0x000fe20003800000 */
[----:B------:R-:W-:-:S04]  /*02b0*/  UIADD3 UR6, -UR6, 0x100000, URZ ;  /* 0x0010000006067890 */ /* 0x000fc8000fffe13f */
[----:B------:R-:W-:Y:S02]  /*02c0*/  USHF.L.U32 UR7, UR6, 0xb, URZ ;  /* 0x0000000b06077899 */ /* 0x000fe4000800063f */
[----:B------:R-:W-:Y:S02]  /*02d0*/  USHF.L.U32 UR6, UR6, 0x1, URZ ;  /* 0x0000000106067899 */ /* 0x000fe4000800063f */
[----:B-1----:R-:W-:Y:S02]  /*02e0*/  ULEA UR9, UR9, UR4, 0x18 ;  /* 0x0000000409097291 */ /* 0x002fe4000f8ec03f */
[----:B------:R-:W-:-:S04]  /*02f0*/  UIADD3 UR4, -UR5, 0x100000, URZ ;  /* 0x0010000005047890 */ /* 0x000fc8000fffe13f */
[----:B------:R-:W-:Y:S02]  /*0300*/  USHF.L.U32 UR5, UR4, 0xb, URZ ;  /* 0x0000000b04057899 */ /* 0x000fe4000800063f */
[----:B------:R-:W-:Y:S01]  /*0310*/  USHF.L.U32 UR4, UR4, 0x1, URZ ;  /* 0x0000000104047899 */ /* 0x000fe2000800063f */
[----:B------:R-:W1:Y:S11]  /*0320*/  FENCE.VIEW.ASYNC.S ;  /* 0x00000000000073c6 */ /* 0x000e760000000000 */
[----:B-1----:R1:W2:Y:S01]  /*0330*/  SYNCS.EXCH.64 URZ, [UR9+0x54050], UR4 ;  /* 0x05405004093f75b2 */ /* 0x0022a20008000100 */
[----:B------:R1:W3:Y:S01]  /*0340*/  SYNCS.EXCH.64 URZ, [UR9+0x54060], UR6 ;  /* 0x05406006093f75b2 */ /* 0x0002e20008000100 */
[----:B------:R1:W4:Y:S01]  /*0350*/  SYNCS.EXCH.64 URZ, [UR9+0x54058], UR4 ;  /* 0x05405804093f75b2 */ /* 0x0003220008000100 */
[----:B------:R1:W1:Y:S01]  /*0360*/  SYNCS.EXCH.64 URZ, [UR9+0x54068], UR6 ;  /* 0x05406806093f75b2 */ /* 0x0002620008000100 */
[----:B------:R-:W-:Y:S01]  /*0370*/  NOP ;  /* 0x0000000000007918 */ /* 0x000fe20000000000 */
.L_x_2:
[----:B------:R-:W5:Y:S01]  /*0380*/  SHFL.IDX PT, R4, R3, RZ, 0x1f ;  /* 0x00001fff03047589 */ /* 0x000f6200000e0000 */
[----:B------:R-:W-:Y:S01]  /*0390*/  NOP ;  /* 0x0000000000007918 */ /* 0x000fe20000000000 */
[----:B-----5:R-:W-:-:S13]  /*03a0*/  ISETP.NE.AND P0, PT, R4, RZ, PT ;  /* 0x000000ff0400720c */ /* 0x020fda0003f05270 */
[----:B------:R-:W-:Y:S05]  /*03b0*/  @P0 BRA `(.L_x_3) ;  /* 0x0000000000600947 */ /* 0x000fea0003800000 */
[----:B-1----:R-:W1:Y:S01]  /*03c0*/  S2UR UR5, SR_CgaCtaId ;  /* 0x00000000000579c3 */ /* 0x002e620000008800 */
[----:B------:R-:W-:Y:S01]  /*03d0*/  UMOV UR4, 0x400 ;  /* 0x0000040000047882 */ /* 0x000fe20000000000 */
[----:B------:R-:W-:Y:S01]  /*03e0*/  UMOV UR6, 0x1 ;  /* 0x0000000100067882 */ /* 0x000fe20000000000 */
[----:B------:R-:W-:Y:S01]  /*03f0*/  UMOV UR11, 0x100 ;  /* 0x00000100000b7882 */ /* 0x000fe20000000000 */
[----:B------:R-:W-:-:S04]  /*0400*/  UIADD3 UR6, -UR6, 0x100000, URZ ;  /* 0x0010000006067890 */ /* 0x000fc8000fffe13f */
[----:B------:R-:W-:Y:S02]  /*0410*/  USHF.L.U32 UR7, UR6, 0xb, URZ ;  /* 0x0000000b06077899 */ /* 0x000fe4000800063f */
[----:B------:R-:W-:Y:S01]  /*0420*/  USHF.L.U32 UR6, UR6, 0x1, URZ ;  /* 0x0000000106067899 */ /* 0x000fe2000800063f */
[----:B------:R-:W-:Y:S01]  /*0430*/  ELECT P0, URZ, PT ;  /* 0x00000000003f782f */ /* 0x000fe20003800000 */
[----:B-1----:R-:W-:Y:S02]  /*0440*/  ULEA UR9, UR5, UR4, 0x18 ;  /* 0x0000000405097291 */ /* 0x002fe4000f8ec03f */
[----:B------:R-:W-:-:S04]  /*0450*/  UIADD3 UR4, -UR11, 0x100000, URZ ;  /* 0x001000000b047890 */ /* 0x000fc8000fffe13f */
[----:B------:R-:W-:Y:S02]  /*0460*/  USHF.L.U32 UR5, UR4, 0xb, URZ ;  /* 0x0000000b04057899 */ /* 0x000fe4000800063f */
[----:B------:R-:W-:Y:S01]  /*0470*/  USHF.L.U32 UR4, UR4, 0x1, URZ ;  /* 0x0000000104047899 */ /* 0x000fe2000800063f */
[----:B------:R-:W1:Y:S03]  /*0480*/  FENCE.VIEW.ASYNC.S ;  /* 0x00000000000073c6 */ /* 0x000e660000000000 */
[----:B-1----:R1:W1:Y:S08]  /*0490*/  SYNCS.EXCH.64 URZ, [UR9+0x54000], UR6 ;  /* 0x05400006093f75b2 */ /* 0x0022700008000100 */
[----:B------:R1:W1:Y:S01]  /*04a0*/  SYNCS.EXCH.64 URZ, [UR9+0x54028], UR4 ;  /* 0x05402804093f75b2 */ /* 0x0002620008000100 */
        /* <DEDUP_REMOVED lines=8> */
[----:B------:R-:W-:Y:S01]  /*0530*/  NOP ;  /* 0x0000000000007918 */ /* 0x000fe20000000000 */
.L_x_3:
        /* <DEDUP_REMOVED lines=21> */
[----:B------:R-:W-:Y:S01]  /*0690*/  NOP ;  /* 0x0000000000007918 */ /* 0x000fe20000000000 */
.L_x_4:
[----:B------:R-:W5:Y:S01]  /*06a0*/  SHFL.IDX PT, R4, R3, RZ, 0x1f ;  /* 0x00001fff03047589 */ /* 0x000f6200000e0000 */
[----:B------:R-:W-:Y:S01]  /*06b0*/  ELECT P0, URZ, PT ;  /* 0x00000000003f782f */ /* 0x000fe20003800000 */
[----:B------:R-:W-:Y:S01]  /*06c0*/  NOP ;  /* 0x0000000000007918 */ /* 0x000fe20000000000 */
[----:B-1----:R-:W-:Y:S02]  /*06d0*/  UMOV UR4, 0x80 ;  /* 0x0000008000047882 */ /* 0x002fe40000000000 */
[C---:B-----5:R-:W-:Y:S02]  /*06e0*/  ISETP.NE.OR P0, PT, R4.reuse, RZ, !P0 ;  /* 0x000000ff0400720c */ /* 0x060fe40004705670 */
[----:B------:R-:W-:-:S11]  /*06f0*/  ISETP.NE.AND P2, PT, R4, RZ, PT ;  /* 0x000000ff0400720c */ /* 0x000fd60003f45270 */
[----:B------:R-:W-:Y:S01]  /*0700*/  VOTEU.ALL UP0, P0 ;  /* 0x00000000003f7886 */ /* 0x000fe20000000000 */
[----:B------:R-:W-:Y:S01]  /*0710*/  VOTEU.ALL UP2, P0 ;  /* 0x00000000003f7886 */ /* 0x000fe20000040000 */
[----:B------:R-:W-:Y:S01]  /*0720*/  VOTEU.ALL UP3, P0 ;  /* 0x00000000003f7886 */ /* 0x000fe20000060000 */
[----:B------:R-:W-:Y:S02]  /*0730*/  VOTEU.ALL UP4, P0 ;  /* 0x00000000003f7886 */ /* 0x000fe40000080000 */
[----:B------:R-:W1:Y:S01]  /*0740*/  @!UP0 S2UR UR7, SR_CgaCtaId ;  /* 0x00000000000789c3 */ /* 0x000e620000008800 */
[----:B------:R-:W-:Y:S01]  /*0750*/  @!UP0 UMOV UR6, 0x400 ;  /* 0x0000040000068882 */ /* 0x000fe20000000000 */
[----:B------:R-:W-:-:S04]  /*0760*/  @!UP0 UIADD3 UR4, -UR4, 0x100000, URZ ;  /* 0x0010000004048890 */ /* 0x000fc8000fffe13f */
[----:B------:R-:W-:Y:S02]  /*0770*/  @!UP0 USHF.L.U32 UR5, UR4, 0xb, URZ ;  /* 0x0000000b04058899 */ /* 0x000fe4000800063f */
[----:B------:R-:W-:Y:S02]  /*0780*/  @!UP0 USHF.L.U32 UR4, UR4, 0x1, URZ ;  /* 0x0000000104048899 */ /* 0x000fe4000800063f */
[----:B-1----:R-:W-:Y:S01]  /*0790*/  @!UP0 ULEA UR6, UR7, UR6, 0x18 ;  /* 0x0000000607068291 */ /* 0x002fe2000f8ec03f */
[----:B------:R-:W-:Y:S01]  /*07a0*/  VOTEU.ALL UP0, P0 ;  /* 0x00000000003f7886 */ /* 0x000fe20000000000 */
[----:B------:R-:W1:Y:S10]  /*07b0*/  FENCE.VIEW.ASYNC.S ;  /* 0x00000000000073c6 */ /* 0x000e740000000000 */
[----:B-1----:R1:W1:Y:S01]  /*07c0*/  @!UP0 SYNCS.EXCH.64 URZ, [UR6+0x54090], UR4 ;  /* 0x05409004063f85b2 */ /* 0x0022620008000100 */
[----:B------:R1:W1:Y:S01]  /*07d0*/  @!UP2 SYNCS.EXCH.64 URZ, [UR6+0x54098], UR4 ;  /* 0x05409804063fa5b2 */ /* 0x0002620008000100 */
[----:B------:R1:W1:Y:S01]  /*07e0*/  @!UP3 SYNCS.EXCH.64 URZ, [UR6+0x540a0], UR4 ;  /* 0x0540a004063fb5b2 */ /* 0x0002620008000100 */
[----:B------:R1:W1:Y:S01]  /*07f0*/  @!UP4 SYNCS.EXCH.64 URZ, [UR6+0x540a8], UR4 ;  /* 0x0540a804063fc5b2 */ /* 0x0002620008000100 */
[----:B------:R-:W-:Y:S01]  /*0800*/  NOP ;  /* 0x0000000000007918 */ /* 0x000fe20000000000 */
[----:B------:R-:W-:Y:S05]  /*0810*/  @P2 BRA `(.L_x_5) ;  /* 0x0000000000582947 */ /* 0x000fea0003800000 */
[----:B-1----:R-:W1:Y:S01]  /*0820*/  S2UR UR5, SR_CgaCtaId ;  /* 0x00000000000579c3 */ /* 0x002e620000008800 */
[----:B------:R-:W-:Y:S01]  /*0830*/  UMOV UR4, 0x400 ;  /* 0x0000040000047882 */ /* 0x000fe20000000000 */
[----:B------:R-:W-:Y:S01]  /*0840*/  UMOV UR6, 0x20 ;  /* 0x0000002000067882 */ /* 0x000fe20000000000 */
[----:B------:R-:W-:Y:S01]  /*0850*/  UMOV UR7, 0x80 ;  /* 0x0000008000077882 */ /* 0x000fe20000000000 */
[----:B------:R-:W-:Y:S01]  /*0860*/  ELECT P0, URZ, PT ;  /* 0x00000000003f782f */ /* 0x000fe20003800000 */
[----:B-1----:R-:W-:Y:S02]  /*0870*/  ULEA UR9, UR5, UR4, 0x18 ;  /* 0x0000000405097291 */ /* 0x002fe4000f8ec03f */
[----:B------:R-:W-:-:S04]  /*0880*/  UIADD3 UR4, -UR6, 0x100000, URZ ;  /* 0x0010000006047890 */ /* 0x000fc8000fffe13f */
[----:B------:R-:W-:Y:S02]  /*0890*/  USHF.L.U32 UR5, UR4, 0xb, URZ ;  /* 0x0000000b04057899 */ /* 0x000fe4000800063f */
[----:B------:R-:W-:Y:S02]  /*08a0*/  USHF.L.U32 UR4, UR4, 0x1, URZ ;  /* 0x0000000104047899 */ /* 0x000fe4000800063f */
        /* <DEDUP_REMOVED lines=13> */
.L_x_5:
[----:B-1----:R-:W-:Y:S01]  /*0980*/  R2UR UR4, R2 ;  /* 0x00000000020472ca */ /* 0x002fe200000e0000 */
[----:B------:R-:W-:Y:S01]  /*0990*/  NOP ;  /* 0x0000000000007918 */ /* 0x000fe20000000000 */
[----:B------:R-:W-:Y:S01]  /*09a0*/  MOV R3, UR8 ;  /* 0x0000000800037c02 */ /* 0x000fe20008000f00 */
[----:B--234-:R-:W-:Y:S03]  /*09b0*/  BAR.SYNC.DEFER_BLOCKING 0x0 ;  /* 0x0000000000007b1d */ /* 0x01cfe60000010000 */
[----:B------:R-:W-:-:S07]  /*09c0*/  ISETP.EQ.AND P2, PT, R3, 0x1, P1 ;  /* 0x000000010300780c */ /* 0x000fce0000f42270 */
[----:B------:R-:W-:-:S13]  /*09d0*/  ISETP.NE.AND P0, PT, RZ, UR4, PT ;  /* 0x00000004ff007c0c */ /* 0x000fda000bf05270 */
[----:B------:R-:W-:Y:S05]  /*09e0*/  @!P0 BRA `(.L_x_6) ;  /* 0x0000010000d88947 */ /* 0x000fea0003800000 */
[----:B------:R-:W-:-:S06]  /*09f0*/  UISETP.GT.U32.AND UP0, UPT, UR10, 0x3, UPT ;  /* 0x000000030a00788c */ /* 0x000fcc000bf04070 */
[----:B------:R-:W-:-:S13]  /*0a00*/  PLOP3.LUT P0, PT, PT, PT, UP0, 0x80, 0x0 ;  /* 0x000000000000781c */ /* 0x000fda0003f0f008 */
[----:B------:R-:W-:Y:S05]  /*0a10*/  @P0 EXIT ;  /* 0x000000000000094d */ /* 0x000fea0003800000 */
.L_x_7:
[----:B------:R-:W-:-:S08]  /*0a20*/  NOP ;  /* 0x0000000000007918 */ /* 0x000fd00000000000 */
[----:B------:R-:W1:Y:S02]  /*0a30*/  USETMAXREG.TRY_ALLOC.CTAPOOL UP0, 0xf0 ;  /* 0x000000f0000079c8 */ /* 0x000e640008000600 */
[----:B-1----:R-:W-:-:S13]  /*0a40*/  PLOP3.LUT P0, PT, PT, PT, UP0, 0x80, 0x0 ;  /* 0x000000000000781c */ /* 0x002fda0003f0f008 */
[----:B------:R-:W-:Y:S05]  /*0a50*/  @!P0 BRA `(.L_x_7) ;  /* 0xfffffffc00f08947 */ /* 0x000fea000383ffff */
[----:B------:R-:W-:Y:S01]  /*0a60*/  R2UR UR4, R2 ;  /* 0x00000000020472ca */ /* 0x000fe200000e0000 */
[----:B------:R-:W1:Y:S01]  /*0a70*/  S2UR UR5, SR_CTAID.X ;  /* 0x00000000000579c3 */ /* 0x000e620000002500 */
[----:B------:R-:W-:-:S11]  /*0a80*/  UMOV UR11, URZ ;  /* 0x0000003f000b7c82 */ /* 0x000fd60008000000 */
[----:B------:R-:W-:-:S03]  /*0a90*/  UISETP.NE.AND UP0, UPT, UR4, 0x1, UPT ;  /* 0x000000010400788c */ /* 0x000fc6000bf05270 */
[----:B------:R-:W-:-:S03]  /*0aa0*/  UMOV UR4, URZ ;  /* 0x0000003f00047c82 */ /* 0x000fc60008000000 */
[----:B------:R-:W-:-:S13]  /*0ab0*/  PLOP3.LUT P0, PT, PT, PT, UP0, 0x80, 0x0 ;  /* 0x000000000000781c */ /* 0x000fda0003f0f008 */
[----:B-1----:R-:W-:Y:S05]  /*0ac0*/  @!P0 BRA `(.L_x_8) ;  /* 0x0000000000488947 */ /* 0x002fea0003800000 */
[----:B------:R-:W-:Y:S01]  /*0ad0*/  R2UR UR6, R2 ;  /* 0x00000000020672ca */ /* 0x000fe200000e0000 */
[----:B------:R-:W-:-:S12]  /*0ae0*/  UMOV UR11, 0x1 ;  /* 0x00000001000b7882 */ /* 0x000fd80000000000 */
[----:B------:R-:W-:-:S06]  /*0af0*/  UISETP.NE.AND UP0, UPT, UR6, 0x2, UPT ;  /* 0x000000020600788c */ /* 0x000fcc000bf05270 */
[----:B------:R-:W-:-:S13]  /*0b00*/  PLOP3.LUT P1, PT, PT, PT, UP0, 0x80, 0x0 ;  /* 0x000000000000781c */ /* 0x000fda0003f2f008 */
[----:B------:R-:W-:Y:S05]  /*0b10*/  @!P1 BRA `(.L_x_8) ;  /* 0x0000000000349947 */ /* 0x000fea0003800000 */
[----:B------:R-:W-:-:S13]  /*0b20*/  R2UR UR4, R2 ;  /* 0x00000000020472ca */ /* 0x000fda00000e0000 */
[----:B------:R-:W-:-:S06]  /*0b30*/  UISETP.NE.AND UP0, UPT, UR4, 0x3, UPT ;  /* 0x000000030400788c */ /* 0x000fcc000bf05270 */
[----:B------:R-:W-:-:S13]  /*0b40*/  PLOP3.LUT P1, PT, PT, PT, UP0, 0x80, 0x0 ;  /* 0x000000000000781c */ /* 0x000fda0003f2f008 */
[----:B------:R-:W-:Y:S05]  /*0b50*/  @!P1 BRA `(.L_x_9) ;  /* 0x00000000001c9947 */ /* 0x000fea0003800000 */
[----:B------:R-:W-:-:S13]  /*0b60*/  R2UR UR4, R2 ;  /* 0x00000000020472ca */ /* 0x000fda00000e0000 */
[----:B------:R-:W-:-:S11]  /*0b70*/  UISETP.NE.AND UP0, UPT, UR4, 0x4, UPT ;  /* 0x000000040400788c */ /* 0x000fd6000bf05270 */
[----:B------:R-:W-:Y:S01]  /*0b80*/  @!UP0 UMOV UR4, 0x1 ;  /* 0x0000000100048882 */ /* 0x000fe20000000000 */
[----:B------:R-:W-:Y:S01]  /*0b90*/  @!UP0 UMOV UR11, 0x1 ;  /* 0x00000001000b8882 */ /* 0x000fe20000000000 */
[----:B------:R-:W-:Y:S01]  /*0ba0*/  @UP0 UMOV UR4, URZ ;  /* 0x0000003f00040c82 */ /* 0x000fe20008000000 */
[----:B------:R-:W-:Y:S01]  /*0bb0*/  @UP0 UMOV UR11, URZ ;  /* 0x0000003f000b0c82 */ /* 0x000fe20008000000 */
[----:B------:R-:W-:Y:S05]  /*0bc0*/  BRA `(.L_x_8) ;  /* 0x0000000000087947 */ /* 0x000fea0003800000 */
.L_x_9:
[----:B------:R-:W-:Y:S01]  /*0bd0*/  UMOV UR4, 0x1 ;  /* 0x0000000100047882 */ /* 0x000fe20000000000 */
[----:B------:R-:W-:-:S05]  /*0be0*/  UMOV UR11, URZ ;  /* 0x0000003f000b7c82 */ /* 0x000fca0008000000 */
.L_x_8:
[----:B------:R-:W-:Y:S05]  /*0bf0*/  @!P0 BRA `(.L_x_10) ;  /* 0x0000000000588947 */ /* 0x000fea0003800000 */
[----:B------:R-:W-:-:S13]  /*0c00*/  R2UR UR6, R2 ;  /* 0x00000000020672ca */ /* 0x000fda00000e0000 */
[----:B------:R-:W-:-:S06]  /*0c10*/  UISETP.NE.AND UP0, UPT, UR6, 0x2, UPT ;  /* 0x000000020600788c */ /* 0x000fcc000bf05270 */
[----:B------:R-:W-:-:S13]  /*0c20*/  PLOP3.LUT P0, PT, PT, PT, UP0, 0x80, 0x0 ;  /* 0x000000000000781c */ /* 0x000fda0003f0f008 */
[----:B------:R-:W-:Y:S05]  /*0c30*/  @!P0 BRA `(.L_x_11) ;  /* 0x00000000003c8947 */ /* 0x000fea0003800000 */
[----:B------:R-:W-:-:S13]  /*0c40*/  R2UR UR6, R2 ;  /* 0x00000000020672ca */ /* 0x000fda00000e0000 */
[----:B------:R-:W-:-:S06]  /*0c50*/  UISETP.NE.AND UP0, UPT, UR6, 0x3, UPT ;  /* 0x000000030600788c */ /* 0x000fcc000bf05270 */
[----:B------:R-:W-:-:S13]  /*0c60*/  PLOP3.LUT P0, PT, PT, PT, UP0, 0x80, 0x0 ;  /* 0x000000000000781c */ /* 0x000fda0003f0f008 */
[----:B------:R-:W-:Y:S05]  /*0c70*/  @!P0 BRA `(.L_x_12) ;  /* 0x0000000000208947 */ /* 0x000fea0003800000 */
[----:B------:R-:W-:Y:S02]  /*0c80*/  R2UR UR6, R2 ;  /* 0x00000000020672ca */ /* 0x000fe400000e0000 */
[----:B------:R-:W-:-:S11]  /*0c90*/  MOV R16, UR5 ;  /* 0x0000000500107c02 */ /* 0x000fd60008000f00 */
[----:B------:R-:W-:-:S06]  /*0ca0*/  UISETP.NE.AND UP0, UPT, UR6, 0x4, UPT ;  /* 0x000000040600788c */ /* 0x000fcc000bf05270 */
[----:B------:R-:W-:-:S13]  /*0cb0*/  PLOP3.LUT P0, PT, PT, PT, UP0, 0x80, 0x0 ;  /* 0x000000000000781c */ /* 0x000fda0003f0f008 */
[----:B------:R-:W-:Y:S05]  /*0cc0*/  @P0 BRA `(.L_x_13) ;  /* 0x00000000002c0947 */ /* 0x000fea0003800000 */
[----:B------:R-:W-:-:S06]  /*0cd0*/  ULEA UR6, UR5, 0x3, 0x1 ;  /* 0x0000000305067891 */ /* 0x000fcc000f8e083f */
[----:B------:R-:W-:Y:S01]  /*0ce0*/  MOV R16, UR6 ;  /* 0x0000000600107c02 */ /* 0x000fe20008000f00 */
[----:B------:R-:W-:Y:S06]  /*0cf0*/  BRA `(.L_x_13) ;  /* 0x0000000000207947 */ /* 0x000fec0003800000 */
.L_x_12:
[----:B------:R-:W-:-:S06]  /*0d00*/  ULEA UR6, UR5, 0x2, 0x1 ;  /* 0x0000000205067891 */ /* 0x000fcc000f8e083f */
[----:B------:R-:W-:Y:S01]  /*0d10*/  MOV R16, UR6 ;  /* 0x0000000600107c02 */ /* 0x000fe20008000f00 */
[----:B------:R-:W-:Y:S06]  /*0d20*/  BRA `(.L_x_13) ;  /* 0x0000000000147947 */ /* 0x000fec0003800000 */
.L_x_11:
[----:B------:R-:W-:-:S06]  /*0d30*/  ULEA UR6, UR5, 0x1, 0x1 ;  /* 0x0000000105067891 */ /* 0x000fcc000f8e083f */
[----:B------:R-:W-:Y:S01]  /*0d40*/  MOV R16, UR6 ;  /* 0x0000000600107c02 */ /* 0x000fe20008000f00 */
[----:B------:R-:W-:Y:S06]  /*0d50*/  BRA `(.L_x_13) ;  /* 0x0000000000087947 */ /* 0x000fec0003800000 */
.L_x_10:
[----:B------:R-:W-:-:S06]  /*0d60*/  USHF.L.U32 UR6, UR5, 0x1, URZ ;  /* 0x0000000105067899 */ /* 0x000fcc000800063f */
[----:B------:R-:W-:-:S07]  /*0d70*/  MOV R16, UR6 ;  /* 0x0000000600107c02 */ /* 0x000fce0008000f00 */
.L_x_13:
[----:B------:R-:W1:Y:S01]  /*0d80*/  LDC R4, c[0x0][0x28c] ;  /* 0x0000a300ff047b82 */ /* 0x000e620000000800 */
[----:B------:R-:W-:Y:S01]  /*0d90*/  ULOP3.LUT UR6, UR15, 0x1, URZ, 0xfc, !UPT ;  /* 0x000000010f067892 */ /* 0x000fe2000f8efc3f */
[----:B------:R-:W-:Y:S01]  /*0da0*/  SHF.R.S32.HI R3, RZ, 0x1f, R0 ;  /* 0x0000001fff037819 */ /* 0x000fe20000011400 */
[----:B------:R-:W-:Y:S02]  /*0db0*/  ULEA UR5, UR5, 0xff, 0x7 ;  /* 0x000000ff05057891 */ /* 0x000fe4000f8e383f */
[----:B------:R-:W-:Y:S01]  /*0dc0*/  UISETP.NE.AND UP0, UPT, UR6, 0x3, UPT ;  /* 0x000000030600788c */ /* 0x000fe2000bf05270 */
[----:B------:R-:W-:Y:S01]  /*0dd0*/  LEA.HI R3, R3, R0, RZ, 0x7 ;  /* 0x0000000003037211 */ /* 0x000fe200078f38ff */
[----:B------:R-:W-:-:S03]  /*0de0*/  USHF.R.U32.HI UR5, URZ, 0x7, UR5 ;  /* 0x000000073f057899 */ /* 0x000fc60008011605 */
[----:B------:R-:W-:Y:S02]  /*0df0*/  LOP3.LUT R3, R3, 0xffffff80, RZ, 0xc0, !PT ;  /* 0xffffff8003037812 */ /* 0x000fe400078ec0ff */
[----:B------:R-:W-:Y:S02]  /*0e00*/  PLOP3.LUT P0, PT, PT, PT, UP0, 0x80, 0x0 ;  /* 0x000000000000781c */ /* 0x000fe40003f0f008 */
[----:B------:R-:W-:Y:S02]  /*0e10*/  IADD3 R3, -R3, R0, RZ ;  /* 0x0000000003037210 */ /* 0x000fe40007ffe1ff */
[----:B-1----:R-:W-:-:S04]  /*0e20*/  IADD3 R4, R4, 0x7f, RZ ;  /* 0x0000007f04047810 */ /* 0x002fc80007ffe0ff */
[----:B------:R-:W-:-:S04]  /*0e30*/  SHF.R.S32.HI R5, RZ, 0x1f, R4 ;  /* 0x0000001fff057819 */ /* 0x000fc80000011404 */
[----:B------:R-:W-:-:S04]  /*0e40*/  LEA.HI R5, R5, R4, RZ, 0x7 ;  /* 0x0000000405057211 */ /* 0x000fc800078f38ff */
[----:B------:R-:W-:-:S04]  /*0e50*/  SHF.R.S32.HI R5, RZ, 0x7, R5 ;  /* 0x00000007ff057819 */ /* 0x000fc80000011405 */
[----:B------:R-:W-:Y:S01]  /*0e60*/  VIMNMX R9, R5, UR5, PT ;  /* 0x0000000505097c48 */ /* 0x000fe2000bfe0100 */
[----:B------:R-:W-:Y:S06]  /*0e70*/  @!P0 BRA `(.L_x_14) ;  /* 0x0000000000048947 */ /* 0x000fec0003800000 */
[----:B------:R-:W-:Y:S01]  /*0e80*/  BPT.TRAP 0x1 ;  /* 0x000000040000795c */ /* 0x000fe20000300000 */
.L_x_14:
[----:B------:R-:W1:Y:S01]  /*0e90*/  S2UR UR5, SR_CgaCtaId ;  /* 0x00000000000579c3 */ /* 0x000e620000008800 */
[----:B------:R-:W-:Y:S01]  /*0ea0*/  UMOV UR61, 0x400 ;  /* 0x00000400003d7882 */ /* 0x000fe20000000000 */
[----:B------:R-:W-:Y:S02]  /*0eb0*/  MOV R7, UR4 ;  /* 0x0000000400077c02 */ /* 0x000fe40008000f00 */
[----:B------:R-:W-:Y:S02]  /*0ec0*/  SHF.R.S32.HI R0, RZ, 0x1f, R3 ;  /* 0x0000001fff007819 */ /* 0x000fe40000011403 */
[----:B------:R-:W-:Y:S02]  /*0ed0*/  SHF.L.U32 R7, R7, 0x1f, RZ ;  /* 0x0000001f07077819 */ /* 0x000fe400000006ff */
[----:B------:R-:W-:Y:S02]  /*0ee0*/  LEA.HI R4, R0, R3, RZ, 0x2 ;  /* 0x0000000300047211 */ /* 0x000fe400078f10ff */
[----:B------:R-:W-:-:S02]  /*0ef0*/  R2UR UR6, R16 ;  /* 0x00000000100672ca */ /* 0x000fc400000e0000 */
[--C-:B------:R-:W-:Y:S02]  /*0f00*/  SHF.R.S32.HI R5, RZ, 0x2, R4.reuse ;  /* 0x00000002ff057819 */ /* 0x100fe40000011404 */
[----:B------:R-:W-:Y:S02]  /*0f10*/  SHF.R.S32.HI R6, RZ, 0x1f, R4 ;  /* 0x0000001fff067819 */ /* 0x000fe40000011404 */
[----:B------:R-:W-:Y:S02]  /*0f20*/  LEA.HI R0, R0, R3, RZ, 0x5 ;  /* 0x0000000300007211 */ /* 0x000fe400078f28ff */
[----:B------:R-:W-:Y:S02]  /*0f30*/  LEA.HI R6, R6, R5, RZ, 0x3 ;  /* 0x0000000506067211 */ /* 0x000fe400078f18ff */
[----:B------:R-:W-:Y:S02]  /*0f40*/  LOP3.LUT R4, R4, 0x7ffffffc, RZ, 0xc0, !PT ;  /* 0x7ffffffc04047812 */ /* 0x000fe400078ec0ff */
[----:B------:R-:W-:Y:S01]  /*0f50*/  LOP3.LUT R6, R6, 0xfffffff8, RZ, 0xc0, !PT ;  /* 0xfffffff806067812 */ /* 0x000fe200078ec0ff */
[----:B-1----:R-:W-:Y:S01]  /*0f60*/  ULEA UR61, UR5, UR61, 0x18 ;  /* 0x0000003d053d7291 */ /* 0x002fe2000f8ec03f */
[----:B------:R-:W-:-:S02]  /*0f70*/  IADD3 R4, R3, -R4, RZ ;  /* 0x8000000403047210 */ /* 0x000fc40007ffe0ff */
[----:B------:R-:W-:Y:S01]  /*0f80*/  IADD3 R6, R5, -R6, RZ ;  /* 0x8000000605067210 */ /* 0x000fe20007ffe0ff */
[----:B------:R-:W-:Y:S01]  /*0f90*/  ULEA UR5, UR11, UR61, 0x3 ;  /* 0x0000003d0b057291 */ /* 0x000fe2000f8e183f */
[----:B------:R-:W-:Y:S02]  /*0fa0*/  SHF.R.S32.HI R5, RZ, 0x5, R0 ;  /* 0x00000005ff057819 */ /* 0x000fe40000011400 */
[----:B------:R-:W-:Y:S02]  /*0fb0*/  MOV R3, UR6 ;  /* 0x0000000600037c02 */ /* 0x000fe40008000f00 */
[----:B------:R-:W-:-:S04]  /*0fc0*/  LEA R0, R5, R6, 0x4 ;  /* 0x0000000605007211 */ /* 0x000fc800078e20ff */
[----:B------:R-:W1:Y:S02]  /*0fd0*/  SYNCS.PHASECHK.TRANS64.TRYWAIT P1, [UR5+0x54050], R7 ;  /* 0x05405007ff0075a7 */ /* 0x000e640008020145 */
[----:B-1----:R-:W-:Y:S05]  /*0fe0*/  @!P1 BRA `(.L_x_15) ;  /* 0x0000011800f09947 */ /* 0x002fea0003800000 */
.L_x_111:
[----:B------:R-:W-:Y:S02]  /*0ff0*/  SHF.L.U32 R5, R4, 0x1, RZ ;  /* 0x0000000104057819 */ /* 0x000fe400000006ff */
[----:B------:R-:W-:Y:S01]  /*1000*/  LEA R0, R3, R0, 0x6 ;  /* 0x0000000003007211 */ /* 0x000fe200078e30ff */
[----:B------:R-:W-:Y:S06]  /*1010*/  @!P0 BRA `(.L_x_16) ;  /* 0x0000000000048947 */ /* 0x000fec0003800000 */
[----:B------:R-:W-:Y:S01]  /*1020*/  BPT.TRAP 0x1 ;  /* 0x000000040000795c */ /* 0x000fe20000300000 */
.L_x_16:
[----:B-1----:R-:W-:Y:S01]  /*1030*/  SHF.L.U32 R6, RZ, 0x1f, RZ ;  /* 0x0000001fff067819 */ /* 0x002fe200000006ff */
[----:B------:R-:W-:Y:S01]  /*1040*/  UIADD3 UR14, UR61, 0x54090, URZ ;  /* 0x000540903d0e7890 */ /* 0x000fe2000fffe03f */
[----:B------:R-:W-:Y:S02]  /*1050*/  ISETP.NE.AND P2, PT, RZ, UR10, PT ;  /* 0x0000000aff007c0c */ /* 0x000fe4000bf45270 */
[----:B------:R-:W1:Y:S02]  /*1060*/  SYNCS.PHASECHK.TRANS64.TRYWAIT P1, [UR61+0x54000], R6 ;  /* 0x05400006ff0075a7 */ /* 0x000e64000802017d */
[----:B-1----:R-:W-:Y:S09]  /*1070*/  @!P1 BRA `(.L_x_17) ;  /* 0x0000011800e49947 */ /* 0x002ff20003800000 */
.L_x_112:
[----:B------:R-:W-:Y:S02]  /*1080*/  R2UR UR4, R2 ;  /* 0x00000000020472ca */ /* 0x000fe400000e0000 */
[----:B-1----:R-:W-:-:S04]  /*1090*/  SEL R3, RZ, 0x1, P2 ;  /* 0x00000001ff037807 */ /* 0x002fc80001000000 */
[----:B------:R-:W-:-:S07]  /*10a0*/  SHF.L.U32 R4, R3, 0x1f, RZ ;  /* 0x0000001f03047819 */ /* 0x000fce00000006ff */
[----:B------:R-:W-:-:S06]  /*10b0*/  ULEA UR4, UR4, UR14, 0x3 ;  /* 0x0000000e04047291 */ /* 0x000fcc000f8e183f */
[----:B------:R-:W-:-:S03]  /*10c0*/  MOV R3, UR4 ;  /* 0x0000000400037c02 */ /* 0x000fc60008000f00 */
[----:B------:R-:W1:Y:S02]  /*10d0*/  SYNCS.PHASECHK.TRANS64.TRYWAIT P1, [UR4+-0x8], R4 ;  /* 0xfffff804ff0075a7 */ /* 0x000e640008020144 */
[----:B-1----:R-:W-:Y:S05]  /*10e0*/  @!P1 BRA `(.L_x_18) ;  /* 0x0000011800e09947 */ /* 0x002fea0003800000 */
.L_x_113:
[----:B------:R-:W-:Y:S01]  /*10f0*/  USHF.R.U32.HI UR4, URZ, 0x4, UR61 ;  /* 0x000000043f047899 */ /* 0x000fe2000801163d */
[----:B------:R-:W-:Y:S01]  /*1100*/  WARPGROUP.ARRIVE ;  /* 0x00000000000079c5 */ /* 0x000fe20000000000 */
[----:B------:R-:W-:Y:S01]  /*1110*/  UIADD3 UR5, UR61, 0xe000, URZ ;  /* 0x0000e0003d057890 */ /* 0x000fe2000fffe03f */
[C---:B-1----:R-:W-:Y:S01]  /*1120*/  IADD3 R7, R5.reuse, 0x8, RZ ;  /* 0x0000000805077810 */ /* 0x042fe20007ffe0ff */
[----:B------:R-:W-:Y:S01]  /*1130*/  ULOP3.LUT UR4, UR4, 0x3fff, URZ, 0xc0, !UPT ;  /* 0x00003fff04047892 */ /* 0x000fe2000f8ec03f */
[C---:B------:R-:W-:Y:S01]  /*1140*/  ISETP.GE.AND P1, PT, R0.reuse, R5, PT ;  /* 0x000000050000720c */ /* 0x040fe20003f26270 */
[----:B------:R-:W-:Y:S01]  /*1150*/  USHF.R.U32.HI UR5, URZ, 0x4, UR5 ;  /* 0x000000043f057899 */ /* 0x000fe20008011605 */
[C---:B------:R-:W-:Y:S01]  /*1160*/  ISETP.GE.AND P2, PT, R0.reuse, R7, PT ;  /* 0x000000070000720c */ /* 0x040fe20003f46270 */
[----:B------:R-:W-:Y:S01]  /*1170*/  ULOP3.LUT UR4, UR4, 0x10000, URZ, 0xfc, !UPT ;  /* 0x0001000004047892 */ /* 0x000fe2000f8efc3f */
[C---:B------:R-:W-:Y:S01]  /*1180*/  IADD3 R7, R5.reuse, 0x11, RZ ;  /* 0x0000001105077810 */ /* 0x040fe20007ffe0ff */
[----:B------:R-:W-:Y:S01]  /*1190*/  ULOP3.LUT UR60, UR5, 0x3fff, URZ, 0xc0, !UPT ;  /* 0x00003fff053c7892 */ /* 0x000fe2000f8ec03f */
[C---:B------:R-:W-:Y:S01]  /*11a0*/  IADD3 R15, R5.reuse, 0x9, RZ ;  /* 0x00000009050f7810 */ /* 0x040fe20007ffe0ff */
[----:B------:R-:W-:Y:S01]  /*11b0*/  UIMAD UR11, UR11, 0x700, UR4 ;  /* 0x000007000b0b78a4 */ /* 0x000fe2000f8e0204 */
[C---:B------:R-:W-:Y:S01]  /*11c0*/  ISETP.GE.AND P5, PT, R0.reuse, R7, PT ;  /* 0x000000070000720c */ /* 0x040fe20003fa6270 */
[----:B------:R-:W-:Y:S01]  /*11d0*/  ULOP3.LUT UR22, UR60, 0x10000, URZ, 0xfc, !UPT ;  /* 0x000100003c167892 */ /* 0x000fe2000f8efc3f */
[C---:B------:R-:W-:Y:S01]  /*11e0*/  IADD3 R7, R5.reuse, 0x18, RZ ;  /* 0x0000001805077810 */ /* 0x040fe20007ffe0ff */
[----:B------:R-:W-:Y:S01]  /*11f0*/  UMOV UR7, 0x80000020 ;  /* 0x8000002000077882 */ /* 0x000fe20000000000 */
[----:B------:R-:W-:Y:S01]  /*1200*/  UIADD3 UR8, UR11, 0x2, URZ ;  /* 0x000000020b087890 */ /* 0x000fe2000fffe03f */
[----:B------:R-:W-:Y:S01]  /*1210*/  MOV R13, UR7 ;  /* 0x00000007000d7c02 */ /* 0x000fe20008000f00 */
[----:B------:R-:W-:Y:S01]  /*1220*/  UMOV UR6, UR11 ;  /* 0x0000000b00067c82 */ /* 0x000fe20008000000 */
[----:B------:R-:W-:Y:S01]  /*1230*/  UMOV UR5, UR7 ;  /* 0x0000000700057c82 */ /* 0x000fe20008000000 */
[----:B------:R-:W-:Y:S01]  /*1240*/  MOV R12, UR6 ;  /* 0x00000006000c7c02 */ /* 0x000fe20008000f00 */
[----:B------:R-:W-:Y:S01]  /*1250*/  UMOV UR4, UR6 ;  /* 0x0000000600047c82 */ /* 0x000fe20008000000 */
[----:B------:R-:W-:Y:S01]  /*1260*/  UMOV UR6, UR22 ;  /* 0x0000001600067c82 */ /* 0x000fe20008000000 */
[----:B------:R-:W-:Y:S01]  /*1270*/  UMOV UR9, 0x80000020 ;  /* 0x8000002000097882 */ /* 0x000fe20000000000 */
[----:B------:R-:W-:Y:S01]  /*1280*/  HGMMA.64x128x16.F32.BF16 R24, gdesc[UR4], RZ, !UPT, gsb0 ;  /* 0x01e00000041879f0 */ /* 0x000fe2000c0018ff */
[----:B------:R-:W-:Y:S01]  /*1290*/  UIADD3 UR6, UR22, 0x2, URZ ;  /* 0x0000000216067890 */ /* 0x000fe2000fffe03f */
[C---:B------:R-:W-:Y:S01]  /*12a0*/  ISETP.GT.AND P6, PT, R0.reuse, R5, PT ;  /* 0x000000050000720c */ /* 0x040fe20003fc4270 */
[----:B------:R-:W-:Y:S01]  /*12b0*/  UMOV UR4, UR8 ;  /* 0x0000000800047c82 */ /* 0x000fe20008000000 */
[----:B------:R-:W-:Y:S01]  /*12c0*/  UMOV UR5, UR9 ;  /* 0x0000000900057c82 */ /* 0x000fe20008000000 */
[----:B------:R-:W-:Y:S01]  /*12d0*/  UMOV UR7, 0x80000020 ;  /* 0x8000002000077882 */ /* 0x000fe20000000000 */
[----:B------:R-:W-:Y:S01]  /*12e0*/  UIADD3 UR12, UR11, 0x100, URZ ;  /* 0x000001000b0c7890 */ /* 0x000fe2000fffe03f */
[C---:B------:R-:W-:Y:S01]  /*12f0*/  ISETP.GE.AND P3, PT, R0.reuse, R15, PT ;  /* 0x0000000f0000720c */ /* 0x040fe20003f66270 */
[----:B------:R-:W-:Y:S01]  /*1300*/  UMOV UR13, 0x80000020 ;  /* 0x80000020000d7882 */ /* 0x000fe20000000000 */
[----:B------:R-:W-:Y:S01]  /*1310*/  UIADD3 UR16, UR11, 0x102, URZ ;  /* 0x000001020b107890 */ /* 0x000fe2000fffe03f */
[C---:B------:R-:W-:Y:S01]  /*1320*/  IADD3 R17, R5.reuse, 0x10, RZ ;  /* 0x0000001005117810 */ /* 0x040fe20007ffe0ff */
[----:B------:R-:W-:Y:S01]  /*1330*/  UIADD3 UR18, UR22, 0x202, URZ ;  /* 0x0000020216127890 */ /* 0x000fe2000fffe03f */
[----:B------:R-:W-:Y:S01]  /*1340*/  IADD3 R15, R5, 0x20, RZ ;  /* 0x00000020050f7810 */ /* 0x000fe20007ffe0ff */
[----:B------:R-:W-:Y:S01]  /*1350*/  UMOV UR17, 0x80000020 ;  /* 0x8000002000117882 */ /* 0x000fe20000000000 */
[----:B------:R-:W-:Y:S01]  /*1360*/  UMOV UR19, 0x80000020 ;  /* 0x8000002000137882 */ /* 0x000fe20000000000 */
[----:B------:R-:W-:Y:S01]  /*1370*/  UIADD3 UR20, UR11, 0x200, URZ ;  /* 0x000002000b147890 */ /* 0x000fe2000fffe03f */
[----:B------:R-:W-:Y:S01]  /*1380*/  MOV R4, UR22 ;  /* 0x0000001600047c02 */ /* 0x000fe20008000f00 */
[----:B------:R-:W-:Y:S01]  /*1390*/  UMOV UR21, 0x80000020 ;  /* 0x8000002000157882 */ /* 0x000fe20000000000 */
[----:B------:R-:W-:Y:S01]  /*13a0*/  UIADD3 UR24, UR11, 0x202, URZ ;  /* 0x000002020b187890 */ /* 0x000fe2000fffe03f */
[C---:B------:R-:W-:Y:S01]  /*13b0*/  IADD3 R4, R0.reuse, 0x8, RZ ;  /* 0x0000000800047810 */ /* 0x040fe20007ffe0ff */
[----:B------:R-:W-:Y:S01]  /*13c0*/  UMOV UR25, 0x80000020 ;  /* 0x8000002000197882 */ /* 0x000fe20000000000 */
[----:B------:R-:W-:Y:S01]  /*13d0*/  UIADD3 UR28, UR11, 0x300, URZ ;  /* 0x000003000b1c7890 */ /* 0x000fe2000fffe03f */
[----:B------:R-:W-:Y:S01]  /*13e0*/  ISETP.GE.AND P4, PT, R0, R17, PT ;  /* 0x000000110000720c */ /* 0x000fe20003f86270 */
[----:B------:R-:W-:Y:S01]  /*13f0*/  UMOV UR29, 0x80000020 ;  /* 0x80000020001d7882 */ /* 0x000fe20000000000 */
[----:B------:R-:W-:Y:S01]  /*1400*/  UIADD3 UR32, UR11, 0x302, URZ ;  /* 0x000003020b207890 */ /* 0x000fe2000fffe03f */
        /* <DEDUP_REMOVED lines=11> */
[----:B------:R-:W-:-:S04]  /*14c0*/  USHF.L.U32 UR10, UR10, 0x3, URZ ;  /* 0x000000030a0a7899 */ /* 0x000fc8000800063f */
[----:B------:R-:W-:Y:S01]  /*14d0*/  ULOP3.LUT UR10, UR10, 0x8, URZ, 0xc, !UPT ;  /* 0x000000080a0a7892 */ /* 0x000fe2000f8e0c3f */
[----:B------:R-:W-:Y:S02]  /*14e0*/  WARPGROUP.DEPBAR.LE gsb0, 0x0 ;  /* 0x00008000000079c5 */ /* 0x000fe40000010000 */
[----:B------:R-:W-:-:S06]  /*14f0*/  WARPGROUP.ARRIVE ;  /* 0x00000000000079c5 */ /* 0x000fcc0000000000 */
[----:B------:R-:W-:Y:S01]  /*1500*/  HGMMA.64x128x16.F32.BF16 R24, gdesc[UR4], R24, gsb0 ;  /* 0x01e00000041879f0 */ /* 0x000fe20008001818 */
[----:B------:R-:W-:Y:S01]  /*1510*/  UIADD3 UR6, UR22, 0x200, URZ ;  /* 0x0000020016067890 */ /* 0x000fe2000fffe03f */
[----:B------:R-:W-:Y:S01]  /*1520*/  UMOV UR4, UR12 ;  /* 0x0000000c00047c82 */ /* 0x000fe20008000000 */
[----:B------:R-:W-:Y:S01]  /*1530*/  UMOV UR5, UR13 ;  /* 0x0000000d00057c82 */ /* 0x000fe20008000000 */
[----:B------:R-:W-:Y:S01]  /*1540*/  UMOV UR7, 0x80000020 ;  /* 0x8000002000077882 */ /* 0x000fe20000000000 */
        /* <DEDUP_REMOVED lines=9> */
[----:B------:R-:W-:Y:S03]  /*15e0*/  HGMMA.64x128x16.F32.BF16 R24, gdesc[UR16], R24, gsb0 ;  /* 0x01e00000101879f0 */ /* 0x000fe60008001818 */
[----:B------:R-:W-:Y:S02]  /*15f0*/  WARPGROUP.DEPBAR.LE gsb0, 0x0 ;  /* 0x00008000000079c5 */ /* 0x000fe40000010000 */
[----:B------:R-:W-:-:S07]  /*1600*/  WARPGROUP.ARRIVE ;  /* 0x00000000000079c5 */ /* 0x000fce0000000000 */
        /* <DEDUP_REMOVED lines=57> */
[----:B------:R-:W-:Y:S02]  /*19a0*/  UIADD3 UR4, UR11, 0x602, URZ ;  /* 0x000006020b047890 */ /* 0x000fe4000fffe03f */
[----:B------:R-:W-:Y:S01]  /*19b0*/  UIADD3 UR6, UR22, 0xc02, URZ ;  /* 0x00000c0216067890 */ /* 0x000fe2000fffe03f */
[----:B------:R-:W-:Y:S01]  /*19c0*/  UMOV UR5, 0x80000020 ;  /* 0x8000002000057882 */ /* 0x000fe20000000000 */
[----:B------:R-:W-:Y:S02]  /*19d0*/  UMOV UR7, 0x80000020 ;  /* 0x8000002000077882 */ /* 0x000fe40000000000 */
[----:B------:R-:W-:Y:S02]  /*19e0*/  MOV R10, UR4 ;  /* 0x00000004000a7c02 */ /* 0x000fe40008000f00 */
[----:B------:R-:W-:Y:S01]  /*19f0*/  MOV R11, UR5 ;  /* 0x00000005000b7c02 */ /* 0x000fe20008000f00 */
[----:B------:R-:W-:-:S02]  /*1a00*/  WARPGROUP.DEPBAR.LE gsb0, 0x0 ;  /* 0x00008000000079c5 */ /* 0x000fc40000010000 */
[----:B------:R-:W-:-:S06]  /*1a10*/  WARPGROUP.ARRIVE ;  /* 0x00000000000079c5 */ /* 0x000fcc0000000000 */
[----:B------:R-:W-:Y:S01]  /*1a20*/  HGMMA.64x128x16.F32.BF16 R24, gdesc[UR4], R24, gsb0 ;  /* 0x01e00000041879f0 */ /* 0x000fe20008001818 */
[----:B------:R-:W-:Y:S01]  /*1a30*/  ULDC UR4, c[0x0][0x604] ;  /* 0x0001810000047ab9 */ /* 0x000fe20000000800 */
[----:B------:R-:W-:Y:S01]  /*1a40*/  ULDC UR5, c[0x0][0x604] ;  /* 0x0001810000057ab9 */ /* 0x000fe20000000800 */
[----:B------:R-:W-:Y:S02]  /*1a50*/  WARPGROUP.DEPBAR.LE gsb0, 0x0 ;  /* 0x00008000000079c5 */ /* 0x000fe40000010000 */
[----:B------:R-:W-:Y:S02]  /*1a60*/  FSEL R24, R24, -INF , P1 ;  /* 0xff80000018187808 */ /* 0x000fe40000800000 */
[----:B------:R-:W-:Y:S02]  /*1a70*/  FSEL R30, R30, -INF , P1 ;  /* 0xff8000001e1e7808 */ /* 0x000fe40000800000 */
[----:B------:R-:W-:Y:S02]  /*1a80*/  ISETP.GE.AND P1, PT, R0, R7, PT ;  /* 0x000000070000720c */ /* 0x000fe40003f26270 */
[----:B------:R-:W-:-:S02]  /*1a90*/  IADD3 R7, R5, 0x19, RZ ;  /* 0x0000001905077810 */ /* 0x000fc40007ffe0ff */
[----:B------:R-:W-:Y:S02]  /*1aa0*/  FSEL R25, R25, -INF , P6 ;  /* 0xff80000019197808 */ /* 0x000fe40003000000 */
[----:B------:R-:W-:Y:S02]  /*1ab0*/  FSEL R31, R31, -INF , P6 ;  /* 0xff8000001f1f7808 */ /* 0x000fe40003000000 */
[----:B------:R-:W-:Y:S02]  /*1ac0*/  ISETP.GE.AND P6, PT, R0, R7, PT ;  /* 0x000000070000720c */ /* 0x000fe40003fc6270 */
[----:B------:R-:W-:Y:S02]  /*1ad0*/  FSEL R28, R28, -INF , P2 ;  /* 0xff8000001c1c7808 */ /* 0x000fe40001000000 */
[----:B------:R-:W-:Y:S02]  /*1ae0*/  FSEL R34, R34, -INF , P2 ;  /* 0xff80000022227808 */ /* 0x000fe40001000000 */
[----:B------:R-:W-:-:S02]  /*1af0*/  ISETP.GE.AND P2, PT, R0, R15, PT ;  /* 0x0000000f0000720c */ /* 0x000fc40003f46270 */
[----:B------:R-:W-:Y:S02]  /*1b00*/  IADD3 R15, R5, 0x28, RZ ;  /* 0x00000028050f7810 */ /* 0x000fe40007ffe0ff */
[----:B------:R-:W-:Y:S02]  /*1b10*/  FSEL R36, R36, -INF , P1 ;  /* 0xff80000024247808 */ /* 0x000fe40000800000 */
[----:B------:R-:W-:Y:S02]  /*1b20*/  FSEL R42, R42, -INF , P1 ;  /* 0xff8000002a2a7808 */ /* 0x000fe40000800000 */
[----:B------:R-:W-:Y:S02]  /*1b30*/  FSEL R37, R37, -INF , P6 ;  /* 0xff80000025257808 */ /* 0x000fe40003000000 */
[----:B------:R-:W-:Y:S02]  /*1b40*/  FSEL R43, R43, -INF , P6 ;  /* 0xff8000002b2b7808 */ /* 0x000fe40003000000 */
[----:B------:R-:W-:-:S02]  /*1b50*/  ISETP.GE.AND P1, PT, R4, R5, PT ;  /* 0x000000050400720c */ /* 0x000fc40003f26270 */
[----:B------:R-:W-:Y:S02]  /*1b60*/  ISETP.GT.AND P6, PT, R4, R5, PT ;  /* 0x000000050400720c */ /* 0x000fe40003fc4270 */
[----:B------:R-:W-:Y:S02]  /*1b70*/  FSEL R32, R32, -INF , P4 ;  /* 0xff80000020207808 */ /* 0x000fe40002000000 */
[----:B------:R-:W-:Y:S02]  /*1b80*/  FSEL R38, R38, -INF , P4 ;  /* 0xff80000026267808 */ /* 0x000fe40002000000 */
[----:B------:R-:W-:Y:S02]  /*1b90*/  ISETP.GE.AND P4, PT, R0, R15, PT ;  /* 0x0000000f0000720c */ /* 0x000fe40003f86270 */
[----:B------:R-:W-:Y:S02]  /*1ba0*/  IADD3 R15, R5, 0x31, RZ ;  /* 0x00000031050f7810 */ /* 0x000fe40007ffe0ff */
[----:B------:R-:W-:-:S02]  /*1bb0*/  FSEL R26, R26, -INF , P1 ;  /* 0xff8000001a1a7808 */ /* 0x000fc40000800000 */
[----:B------:R-:W-:Y:S02]  /*1bc0*/  FSEL R27, R27, -INF , P6 ;  /* 0xff8000001b1b7808 */ /* 0x000fe40003000000 */
[----:B------:R-:W-:Y:S02]  /*1bd0*/  ISETP.GE.AND P1, PT, R0, R15, PT ;  /* 0x0000000f0000720c */ /* 0x000fe40003f26270 */
[----:B------:R-:W-:Y:S02]  /*1be0*/  FMNMX R15, R26, R27, !PT ;  /* 0x0000001b1a0f7209 */ /* 0x000fe40007800000 */
[----:B------:R-:W-:Y:S02]  /*1bf0*/  FSEL R35, R35, -INF , P3 ;  /* 0xff80000023237808 */ /* 0x000fe40001800000 */
[----:B------:R-:W-:Y:S02]  /*1c00*/  FMNMX R8, R30, R15, !PT ;  /* 0x0000000f1e087209 */ /* 0x000fe40007800000 */
[----:B------:R-:W-:-:S02]  /*1c10*/  IADD3 R7, R5, 0x21, RZ ;  /* 0x0000002105077810 */ /* 0x000fc40007ffe0ff */
[----:B------:R-:W-:Y:S02]  /*1c20*/  FMNMX R15, R31, R8, !PT ;  /* 0x000000081f0f7209 */ /* 0x000fe40007800000 */
[----:B------:R-:W-:Y:S02]  /*1c30*/  FSEL R29, R29, -INF , P3 ;  /* 0xff8000001d1d7808 */ /* 0x000fe40001800000 */
[----:B------:R-:W-:Y:S02]  /*1c40*/  FMNMX R8, R34, R15, !PT ;  /* 0x0000000f22087209 */ /* 0x000fe40007800000 */
[----:B------:R-:W-:Y:S02]  /*1c50*/  ISETP.GE.AND P3, PT, R0, R7, PT ;  /* 0x000000070000720c */ /* 0x000fe40003f66270 */
[----:B------:R-:W-:Y:S02]  /*1c60*/  FMNMX R15, R35, R8, !PT ;  /* 0x00000008230f7209 */ /* 0x000fe40007800000 */
[----:B------:R-:W-:-:S02]  /*1c70*/  IADD3 R7, R5, 0x29, RZ ;  /* 0x0000002905077810 */ /* 0x000fc40007ffe0ff */
[----:B------:R-:W-:Y:S02]  /*1c80*/  FSEL R39, R39, -INF , P5 ;  /* 0xff80000027277808 */ /* 0x000fe40002800000 */
[----:B------:R-:W-:Y:S02]  /*1c90*/  FMNMX R8, R38, R15, !PT ;  /* 0x0000000f26087209 */ /* 0x000fe40007800000 */
[----:B------:R-:W-:Y:S02]  /*1ca0*/  FSEL R33, R33, -INF , P5 ;  /* 0xff80000021217808 */ /* 0x000fe40002800000 */
[----:B------:R-:W-:Y:S02]  /*1cb0*/  ISETP.GE.AND P5, PT, R0, R7, PT ;  /* 0x000000070000720c */ /* 0x000fe40003fa6270 */
[----:B------:R-:W-:Y:S02]  /*1cc0*/  IADD3 R7, R5, 0x30, RZ ;  /* 0x0000003005077810 */ /* 0x000fe40007ffe0ff */
[----:B------:R-:W-:-:S02]  /*1cd0*/  FMNMX R15, R39, R8, !PT ;  /* 0x00000008270f7209 */ /* 0x000fc40007800000 */
[----:B------:R-:W-:Y:S02]  /*1ce0*/  ISETP.GE.AND P6, PT, R0, R7, PT ;  /* 0x000000070000720c */ /* 0x000fe40003fc6270 */
[----:B------:R-:W-:Y:S02]  /*1cf0*/  FMNMX R8, R42, R15, !PT ;  /* 0x0000000f2a087209 */ /* 0x000fe40007800000 */
[----:B------:R-:W-:Y:S02]  /*1d00*/  IADD3 R7, R5, 0x38, RZ ;  /* 0x0000003805077810 */ /* 0x000fe40007ffe0ff */
[----:B------:R-:W-:Y:S02]  /*1d10*/  FSEL R40, R40, -INF , P2 ;  /* 0xff80000028287808 */ /* 0x000fe40001000000 */
[----:B------:R-:W-:Y:S02]  /*1d20*/  FSEL R46, R46, -INF , P2 ;  /* 0xff8000002e2e7808 */ /* 0x000fe40001000000 */
[----:B------:R-:W-:-:S02]  /*1d30*/  FMNMX R15, R43, R8, !PT ;  /* 0x000000082b0f7209 */ /* 0x000fc40007800000 */
[----:B------:R-:W-:Y:S02]  /*1d40*/  ISETP.GE.AND P2, PT, R0, R7, PT ;  /* 0x000000070000720c */ /* 0x000fe40003f46270 */
[----:B------:R-:W-:Y:S02]  /*1d50*/  IADD3 R7, R5, 0x39, RZ ;  /* 0x0000003905077810 */ /* 0x000fe40007ffe0ff */
[----:B------:R-:W-:Y:S02]  /*1d60*/  FSEL R47, R47, -INF , P3 ;  /* 0xff8000002f2f7808 */ /* 0x000fe40001800000 */
[----:B------:R-:W-:Y:S02]  /*1d70*/  FMNMX R8, R46, R15, !PT ;  /* 0x0000000f2e087209 */ /* 0x000fe40007800000 */
[----:B------:R-:W-:Y:S02]  /*1d80*/  FSEL R41, R41, -INF , P3 ;  /* 0xff80000029297808 */ /* 0x000fe40001800000 */
[----:B------:R-:W-:-:S02]  /*1d90*/  ISETP.GE.AND P3, PT, R0, R7, PT ;  /* 0x000000070000720c */ /* 0x000fc40003f66270 */
[----:B------:R-:W-:Y:S02]  /*1da0*/  IADD3 R7, R5, 0x40, RZ ;  /* 0x0000004005077810 */ /* 0x000fe40007ffe0ff */
[----:B------:R-:W-:Y:S02]  /*1db0*/  FSEL R50, R50, -INF , P4 ;  /* 0xff80000032327808 */ /* 0x000fe40002000000 */
[----:B------:R-:W-:Y:S02]  /*1dc0*/  FMNMX R15, R47, R8, !PT ;  /* 0x000000082f0f7209 */ /* 0x000fe40007800000 */
[----:B------:R-:W-:Y:S02]  /*1dd0*/  FSEL R44, R44, -INF , P4 ;  /* 0xff8000002c2c7808 */ /* 0x000fe40002000000 */
[----:B------:R-:W-:Y:S02]  /*1de0*/  ISETP.GE.AND P4, PT, R0, R7, PT ;  /* 0x000000070000720c */ /* 0x000fe40003f86270 */
[----:B------:R-:W-:-:S02]  /*1df0*/  IADD3 R7, R5, 0x41, RZ ;  /* 0x0000004105077810 */ /* 0x000fc40007ffe0ff */
[----:B------:R-:W-:Y:S02]  /*1e00*/  FSEL R51, R51, -INF , P5 ;  /* 0xff80000033337808 */ /* 0x000fe40002800000 */
[----:B------:R-:W-:Y:S02]  /*1e10*/  FMNMX R8, R50, R15, !PT ;  /* 0x0000000f32087209 */ /* 0x000fe40007800000 */
[----:B------:R-:W-:Y:S02]  /*1e20*/  FMNMX R15, R24, R25, !PT ;  /* 0x00000019180f7209 */ /* 0x000fe40007800000 */
[----:B------:R-:W-:Y:S02]  /*1e30*/  FSEL R45, R45, -INF , P5 ;  /* 0xff8000002d2d7808 */ /* 0x000fe40002800000 */
[----:B------:R-:W-:Y:S02]  /*1e40*/  ISETP.GE.AND P5, PT, R0, R7, PT ;  /* 0x000000070000720c */ /* 0x000fe40003fa6270 */
[----:B------:R-:W-:-:S02]  /*1e50*/  FMNMX R17, R51, R8, !PT ;  /* 0x0000000833117209 */ /* 0x000fc40007800000 */
[----:B------:R-:W-:Y:S02]  /*1e60*/  IADD3 R7, R5, 0x48, RZ ;  /* 0x0000004805077810 */ /* 0x000fe40007ffe0ff */
[----:B------:R-:W-:Y:S02]  /*1e70*/  FMNMX R8, R28, R15, !PT ;  /* 0x0000000f1c087209 */ /* 0x000fe40007800000 */
[----:B------:R-:W-:Y:S02]  /*1e80*/  FSEL R48, R48, -INF , P6 ;  /* 0xff80000030307808 */ /* 0x000fe40003000000 */
[----:B------:R-:W-:Y:S02]  /*1e90*/  FSEL R54, R54, -INF , P6 ;  /* 0xff80000036367808 */ /* 0x000fe40003000000 */
[----:B------:R-:W-:Y:S02]  /*1ea0*/  ISETP.GE.AND P6, PT, R0, R7, PT ;  /* 0x000000070000720c */ /* 0x000fe40003fc6270 */
[----:B------:R-:W-:-:S02]  /*1eb0*/  FMNMX R15, R29, R8, !PT ;  /* 0x000000081d0f7209 */ /* 0x000fc40007800000 */
[----:B------:R-:W-:Y:S02]  /*1ec0*/  IADD3 R7, R5, 0x49, RZ ;  /* 0x0000004905077810 */ /* 0x000fe40007ffe0ff */
[----:B------:R-:W-:Y:S02]  /*1ed0*/  FSEL R49, R49, -INF , P1 ;  /* 0xff80000031317808 */ /* 0x000fe40000800000 */
[----:B------:R-:W-:Y:S02]  /*1ee0*/  FSEL R55, R55, -INF , P1 ;  /* 0xff80000037377808 */ /* 0x000fe40000800000 */
[----:B------:R-:W-:Y:S02]  /*1ef0*/  FMNMX R8, R32, R15, !PT ;  /* 0x0000000f20087209 */ /* 0x000fe40007800000 */
[----:B------:R-:W-:Y:S02]  /*1f00*/  ISETP.GE.AND P1, PT, R0, R7, PT ;  /* 0x000000070000720c */ /* 0x000fe40003f26270 */
[----:B------:R-:W-:-:S02]  /*1f10*/  IADD3 R7, R5, 0x50, RZ ;  /* 0x0000005005077810 */ /* 0x000fc40007ffe0ff */
[----:B------:R-:W-:Y:S02]  /*1f20*/  FMNMX R15, R33, R8, !PT ;  /* 0x00000008210f7209 */ /* 0x000fe40007800000 */
[----:B------:R-:W-:Y:S02]  /*1f30*/  FSEL R52, R52, -INF , P2 ;  /* 0xff80000034347808 */ /* 0x000fe40001000000 */
[----:B------:R-:W-:Y:S02]  /*1f40*/  FSEL R58, R58, -INF , P2 ;  /* 0xff8000003a3a7808 */ /* 0x000fe40001000000 */
[----:B------:R-:W-:Y:S02]  /*1f50*/  ISETP.GE.AND P2, PT, R0, R7, PT ;  /* 0x000000070000720c */ /* 0x000fe40003f46270 */
[----:B------:R-:W-:Y:S02]  /*1f60*/  IADD3 R7, R5, 0x51, RZ ;  /* 0x0000005105077810 */ /* 0x000fe40007ffe0ff */
[----:B------:R-:W-:-:S02]  /*1f70*/  FMNMX R8, R36, R15, !PT ;  /* 0x0000000f24087209 */ /* 0x000fc40007800000 */
        /* <DEDUP_REMOVED lines=10> */
[----:B------:R-:W-:Y:S02]  /*2020*/  FMNMX R8, R40, R15, !PT ;  /* 0x0000000f28087209 */ /* 0x000fe40007800000 */
[----:B------:R-:W-:-:S02]  /*2030*/  IADD3 R7, R5, 0x59, RZ ;  /* 0x0000005905077810 */ /* 0x000fc40007ffe0ff */
[----:B------:R-:W-:Y:S02]  /*2040*/  FMNMX R14, R58, R17, !PT ;  /* 0x000000113a0e7209 */ /* 0x000fe40007800000 */
[----:B------:R-:W-:Y:S02]  /*2050*/  FSEL R57, R57, -INF , P5 ;  /* 0xff80000039397808 */ /* 0x000fe40002800000 */
[----:B------:R-:W-:Y:S02]  /*2060*/  FSEL R63, R63, -INF , P5 ;  /* 0xff8000003f3f7808 */ /* 0x000fe40002800000 */
[----:B------:R-:W-:Y:S02]  /*2070*/  FMNMX R15, R41, R8, !PT ;  /* 0x00000008290f7209 */ /* 0x000fe40007800000 */
[----:B------:R-:W-:Y:S02]  /*2080*/  ISETP.GE.AND P5, PT, R0, R7, PT ;  /* 0x000000070000720c */ /* 0x000fe40003fa6270 */
[----:B------:R-:W-:-:S02]  /*2090*/  FMNMX R17, R59, R14, !PT ;  /* 0x0000000e3b117209 */ /* 0x000fc40007800000 */
[----:B------:R-:W-:Y:S02]  /*20a0*/  IADD3 R7, R5, 0x60, RZ ;  /* 0x0000006005077810 */ /* 0x000fe40007ffe0ff */
[----:B------:R-:W-:Y:S02]  /*20b0*/  FMNMX R8, R44, R15, !PT ;  /* 0x0000000f2c087209 */ /* 0x000fe40007800000 */
[----:B------:R-:W-:Y:S02]  /*20c0*/  FSEL R60, R60, -INF , P6 ;  /* 0xff8000003c3c7808 */ /* 0x000fe40003000000 */
[----:B------:R-:W-:Y:S02]  /*20d0*/  FSEL R66, R66, -INF , P6 ;  /* 0xff80000042427808 */ /* 0x000fe40003000000 */
[----:B------:R-:W-:Y:S02]  /*20e0*/  FMNMX R14, R62, R17, !PT ;  /* 0x000000113e0e7209 */ /* 0x000fe40007800000 */
[----:B------:R-:W-:-:S02]  /*20f0*/  ISETP.GE.AND P6, PT, R0, R7, PT ;  /* 0x000000070000720c */ /* 0x000fc40003fc6270 */
[----:B------:R-:W-:Y:S02]  /*2100*/  IADD3 R7, R5, 0x61, RZ ;  /* 0x0000006105077810 */ /* 0x000fe40007ffe0ff */
[----:B------:R-:W-:Y:S02]  /*2110*/  FMNMX R15, R45, R8, !PT ;  /* 0x000000082d0f7209 */ /* 0x000fe40007800000 */
[----:B------:R-:W-:Y:S02]  /*2120*/  FMNMX R17, R63, R14, !PT ;  /* 0x0000000e3f117209 */ /* 0x000fe40007800000 */
[----:B------:R-:W-:Y:S02]  /*2130*/  FSEL R61, R61, -INF , P1 ;  /* 0xff8000003d3d7808 */ /* 0x000fe40000800000 */
[----:B------:R-:W-:Y:S02]  /*2140*/  FSEL R67, R67, -INF , P1 ;  /* 0xff80000043437808 */ /* 0x000fe40000800000 */
[----:B------:R-:W-:-:S02]  /*2150*/  ISETP.GE.AND P1, PT, R0, R7, PT ;  /* 0x000000070000720c */ /* 0x000fc40003f26270 */
[----:B------:R-:W-:Y:S02]  /*2160*/  IADD3 R7, R5, 0x68, RZ ;  /* 0x0000006805077810 */ /* 0x000fe40007ffe0ff */
[----:B------:R-:W-:Y:S02]  /*2170*/  FMNMX R8, R48, R15, !PT ;  /* 0x0000000f30087209 */ /* 0x000fe40007800000 */
[----:B------:R-:W-:Y:S02]  /*2180*/  FMNMX R14, R66, R17, !PT ;  /* 0x00000011420e7209 */ /* 0x000fe40007800000 */
[----:B------:R-:W-:Y:S02]  /*2190*/  FSEL R64, R64, -INF , P2 ;  /* 0xff80000040407808 */ /* 0x000fe40001000000 */
[----:B------:R-:W-:Y:S02]  /*21a0*/  FSEL R70, R70, -INF , P2 ;  /* 0xff80000046467808 */ /* 0x000fe40001000000 */
[----:B------:R-:W-:-:S02]  /*21b0*/  ISETP.GE.AND P2, PT, R0, R7, PT ;  /* 0x000000070000720c */ /* 0x000fc40003f46270 */
[----:B------:R-:W-:Y:S02]  /*21c0*/  FMNMX R15, R49, R8, !PT ;  /* 0x00000008310f7209 */ /* 0x000fe40007800000 */
[----:B------:R-:W-:Y:S02]  /*21d0*/  IADD3 R7, R5, 0x69, RZ ;  /* 0x0000006905077810 */ /* 0x000fe40007ffe0ff */
[----:B------:R-:W-:Y:S02]  /*21e0*/  FMNMX R17, R67, R14, !PT ;  /* 0x0000000e43117209 */ /* 0x000fe40007800000 */
[----:B------:R-:W-:Y:S02]  /*21f0*/  FSEL R65, R65, -INF , P3 ;  /* 0xff80000041417808 */ /* 0x000fe40001800000 */
[----:B------:R-:W-:Y:S02]  /*2200*/  FSEL R71, R71, -INF , P3 ;  /* 0xff80000047477808 */ /* 0x000fe40001800000 */
[----:B------:R-:W-:-:S02]  /*2210*/  FMNMX R8, R52, R15, !PT ;  /* 0x0000000f34087209 */ /* 0x000fc40007800000 */
[----:B------:R-:W-:Y:S02]  /*2220*/  FMNMX R14, R70, R17, !PT ;  /* 0x00000011460e7209 */ /* 0x000fe40007800000 */
[----:B------:R-:W-:Y:S02]  /*2230*/  ISETP.GE.AND P3, PT, R0, R7, PT ;  /* 0x000000070000720c */ /* 0x000fe40003f66270 */
[----:B------:R-:W-:Y:S02]  /*2240*/  IADD3 R7, R5, 0x70, RZ ;  /* 0x0000007005077810 */ /* 0x000fe40007ffe0ff */
[----:B------:R-:W-:Y:S02]  /*2250*/  FMNMX R15, R53, R8, !PT ;  /* 0x00000008350f7209 */ /* 0x000fe40007800000 */
[----:B------:R-:W-:Y:S02]  /*2260*/  FSEL R74, R74, -INF , P4 ;  /* 0xff8000004a4a7808 */ /* 0x000fe40002000000 */
[----:B------:R-:W-:-:S02]  /*2270*/  FMNMX R17, R71, R14, !PT ;  /* 0x0000000e47117209 */ /* 0x000fc40007800000 */
[----:B------:R-:W-:Y:S02]  /*2280*/  FSEL R68, R68, -INF , P4 ;  /* 0xff80000044447808 */ /* 0x000fe40002000000 */
[----:B------:R-:W-:Y:S02]  /*2290*/  ISETP.GE.AND P4, PT, R0, R7, PT ;  /* 0x000000070000720c */ /* 0x000fe40003f86270 */
[----:B------:R-:W-:Y:S02]  /*22a0*/  IADD3 R7, R5, 0x71, RZ ;  /* 0x0000007105077810 */ /* 0x000fe40007ffe0ff */
[----:B------:R-:W-:Y:S02]  /*22b0*/  FMNMX R8, R56, R15, !PT ;  /* 0x0000000f38087209 */ /* 0x000fe40007800000 */
[----:B------:R-:W-:Y:S02]  /*22c0*/  FSEL R75, R75, -INF , P5 ;  /* 0xff8000004b4b7808 */ /* 0x000fe40002800000 */
[----:B------:R-:W-:-:S02]  /*22d0*/  FMNMX R14, R74, R17, !PT ;  /* 0x000000114a0e7209 */ /* 0x000fc40007800000 */
[----:B------:R-:W-:Y:S02]  /*22e0*/  FSEL R69, R69, -INF , P5 ;  /* 0xff80000045457808 */ /* 0x000fe40002800000 */
[----:B------:R-:W-:Y:S02]  /*22f0*/  ISETP.GE.AND P5, PT, R0, R7, PT ;  /* 0x000000070000720c */ /* 0x000fe40003fa6270 */
[----:B------:R-:W-:Y:S02]  /*2300*/  FMNMX R7, R57, R8, !PT ;  /* 0x0000000839077209 */ /* 0x000fe40007800000 */
[----:B------:R-:W-:Y:S02]  /*2310*/  FSEL R78, R78, -INF , P6 ;  /* 0xff8000004e4e7808 */ /* 0x000fe40003000000 */
[----:B------:R-:W-:Y:S02]  /*2320*/  FMNMX R17, R75, R14, !PT ;  /* 0x0000000e4b117209 */ /* 0x000fe40007800000 */
[----:B------:R-:W-:-:S02]  /*2330*/  FMNMX R8, R60, R7, !PT ;  /* 0x000000073c087209 */ /* 0x000fc40007800000 */
[----:B------:R-:W-:Y:S02]  /*2340*/  FSEL R79, R79, -INF , P1 ;  /* 0xff8000004f4f7808 */ /* 0x000fe40000800000 */
[----:B------:R-:W-:Y:S02]  /*2350*/  FMNMX R14, R78, R17, !PT ;  /* 0x000000114e0e7209 */ /* 0x000fe40007800000 */
        /* <DEDUP_REMOVED lines=12> */
[----:B------:R-:W-:Y:S02]  /*2420*/  FSEL R72, R72, -INF , P6 ;  /* 0xff80000048487808 */ /* 0x000fe40003000000 */
[----:B------:R-:W-:Y:S02]  /*2430*/  FMNMX R7, R69, R8, !PT ;  /* 0x0000000845077209 */ /* 0x000fe40007800000 */
[----:B------:R-:W-:Y:S02]  /*2440*/  FMNMX R14, R87, R14, !PT ;  /* 0x0000000e570e7209 */ /* 0x000fe40007800000 */
[----:B------:R-:W-:-:S02]  /*2450*/  FSEL R73, R73, -INF , P1 ;  /* 0xff80000049497808 */ /* 0x000fc40000800000 */
[----:B------:R-:W-:Y:S01]  /*2460*/  FMNMX R8, R72, R7, !PT ;  /* 0x0000000748087209 */ /* 0x000fe20007800000 */
[----:B------:R-:W1:Y:S01]  /*2470*/  SHFL.BFLY PT, R17, R14, 0x1, 0x1f ;  /* 0x0c201f000e117f89 */ /* 0x000e6200000e0000 */
[----:B------:R-:W-:Y:S02]  /*2480*/  FSEL R76, R76, -INF , P2 ;  /* 0xff8000004c4c7808 */ /* 0x000fe40001000000 */
[----:B------:R-:W-:Y:S02]  /*2490*/  FMNMX R15, R73, R8, !PT ;  /* 0x00000008490f7209 */ /* 0x000fe40007800000 */
[----:B------:R-:W-:Y:S02]  /*24a0*/  FSEL R77, R77, -INF , P3 ;  /* 0xff8000004d4d7808 */ /* 0x000fe40001800000 */
[----:B------:R-:W-:Y:S02]  /*24b0*/  FMNMX R8, R76, R15, !PT ;  /* 0x0000000f4c087209 */ /* 0x000fe40007800000 */
[----:B------:R-:W-:-:S02]  /*24c0*/  IADD3 R7, R5, 0x78, RZ ;  /* 0x0000007805077810 */ /* 0x000fc40007ffe0ff */
[----:B------:R-:W-:Y:S02]  /*24d0*/  FSEL R80, R80, -INF , P4 ;  /* 0xff80000050507808 */ /* 0x000fe40002000000 */
[----:B------:R-:W-:Y:S02]  /*24e0*/  FMNMX R15, R77, R8, !PT ;  /* 0x000000084d0f7209 */ /* 0x000fe40007800000 */
[----:B------:R-:W-:Y:S02]  /*24f0*/  ISETP.GE.AND P1, PT, R0, R7, PT ;  /* 0x000000070000720c */ /* 0x000fe40003f26270 */
[----:B------:R-:W-:Y:S02]  /*2500*/  IADD3 R7, R5, 0x79, RZ ;  /* 0x0000007905077810 */ /* 0x000fe40007ffe0ff */
[----:B------:R-:W-:Y:S02]  /*2510*/  FSEL R81, R81, -INF , P5 ;  /* 0xff80000051517808 */ /* 0x000fe40002800000 */
[----:B------:R-:W-:-:S02]  /*2520*/  FMNMX R8, R80, R15, !PT ;  /* 0x0000000f50087209 */ /* 0x000fc40007800000 */
[----:B------:R-:W-:Y:S02]  /*2530*/  ISETP.GE.AND P2, PT, R0, R7, PT ;  /* 0x000000070000720c */ /* 0x000fe40003f46270 */
[----:B------:R-:W-:Y:S02]  /*2540*/  FSEL R84, R84, -INF , P1 ;  /* 0xff80000054547808 */ /* 0x000fe40000800000 */
[----:B------:R-:W-:Y:S02]  /*2550*/  FMNMX R7, R81, R8, !PT ;  /* 0x0000000851077209 */ /* 0x000fe40007800000 */
[----:B------:R-:W-:Y:S02]  /*2560*/  FSEL R85, R85, -INF , P2 ;  /* 0xff80000055557808 */ /* 0x000fe40001000000 */
[----:B------:R-:W-:Y:S02]  /*2570*/  FMNMX R8, R84, R7, !PT ;  /* 0x0000000754087209 */ /* 0x000fe40007800000 */
[----:B-1----:R-:W-:-:S02]  /*2580*/  FMNMX R17, R14, R17, !PT ;  /* 0x000000110e117209 */ /* 0x002fc40007800000 */
[----:B------:R-:W-:-:S03]  /*2590*/  FMNMX R8, R85, R8, !PT ;  /* 0x0000000855087209 */ /* 0x000fc60007800000 */
[----:B------:R-:W1:Y:S04]  /*25a0*/  SHFL.BFLY PT, R18, R17, 0x2, 0x1f ;  /* 0x0c401f0011127f89 */ /* 0x000e6800000e0000 */
[----:B------:R-:W2:Y:S01]  /*25b0*/  SHFL.BFLY PT, R7, R8, 0x1, 0x1f ;  /* 0x0c201f0008077f89 */ /* 0x000ea200000e0000 */
[----:B-1----:R-:W-:Y:S02]  /*25c0*/  FMNMX R18, R17, R18, !PT ;  /* 0x0000001211127209 */ /* 0x002fe40007800000 */
[----:B--2---:R-:W-:Y:S02]  /*25d0*/  FMNMX R7, R8, R7, !PT ;  /* 0x0000000708077209 */ /* 0x004fe40007800000 */
[----:B------:R-:W-:-:S03]  /*25e0*/  FSETP.NEU.AND P1, PT, R18, -INF , PT ;  /* 0xff8000001200780b */ /* 0x000fc60003f2d000 */
[----:B------:R-:W1:Y:S01]  /*25f0*/  SHFL.BFLY PT, R8, R7, 0x2, 0x1f ;  /* 0x0c401f0007087f89 */ /* 0x000e6200000e0000 */
[----:B------:R-:W-:-:S05]  /*2600*/  FSEL R14, R18, RZ, P1 ;  /* 0x000000ff120e7208 */ /* 0x000fca0000800000 */
[----:B------:R-:W-:Y:S01]  /*2610*/  FMUL R14, R14, UR4 ;  /* 0x000000040e0e7c20 */ /* 0x000fe20008400000 */
[----:B------:R-:W-:-:S03]  /*2620*/  ULDC UR4, c[0x0][0x604] ;  /* 0x0001810000047ab9 */ /* 0x000fc60000000800 */
[--C-:B------:R-:W-:Y:S01]  /*2630*/  FFMA R15, R26, UR4, -R14.reuse ;  /* 0x000000041a0f7c23 */ /* 0x100fe2000800080e */
[----:B------:R-:W-:Y:S02]  /*2640*/  ULDC UR4, c[0x0][0x604] ;  /* 0x0001810000047ab9 */ /* 0x000fe40000000800 */
[--C-:B------:R-:W-:Y:S01]  /*2650*/  FFMA R20, R27, UR4, -R14.reuse ;  /* 0x000000041b147c23 */ /* 0x100fe2000800080e */
[----:B------:R-:W-:Y:S01]  /*2660*/  ULDC UR4, c[0x0][0x604] ;  /* 0x0001810000047ab9 */ /* 0x000fe20000000800 */
[----:B------:R-:W-:Y:S01]  /*2670*/  FSETP.GEU.AND P1, PT, R15, -126, PT ;  /* 0xc2fc00000f00780b */ /* 0x000fe20003f2e000 */
        /* <DEDUP_REMOVED lines=8> */
[----:B-1----:R-:W-:Y:S01]  /*2700*/  FMNMX R17, R7, R8, !PT ;  /* 0x0000000807117209 */ /* 0x002fe20007800000 */
[--C-:B------:R-:W-:Y:S01]  /*2710*/  FFMA R26, R35, UR4, -R14.reuse ;  /* 0x00000004231a7c23 */ /* 0x100fe2000800080e */
[----:B------:R-:W-:Y:S01]  /*2720*/  FSETP.GEU.AND P2, PT, R22, -126, PT ;  /* 0xc2fc00001600780b */ /* 0x000fe20003f4e000 */
[----:B------:R-:W-:Y:S01]  /*2730*/  ULDC UR4, c[0x0][0x604] ;  /* 0x0001810000047ab9 */ /* 0x000fe20000000800 */
[----:B------:R-:W-:Y:S01]  /*2740*/  FSETP.GEU.AND P6, PT, R19, -126, PT ;  /* 0xc2fc00001300780b */ /* 0x000fe20003fce000 */
[----:B------:R-:W-:Y:S01]  /*2750*/  @!P1 FMUL R15, R15, 0.5 ;  /* 0x3f0000000f0f9820 */ /* 0x000fe20000400000 */
[C---:B------:R-:W-:Y:S01]  /*2760*/  FSETP.NEU.AND P5, PT, R17.reuse, -INF , PT ;  /* 0xff8000001100780b */ /* 0x040fe20003fad000 */
[----:B------:R-:W-:Y:S01]  /*2770*/  @!P4 FMUL R20, R20, 0.5 ;  /* 0x3f0000001414c820 */ /* 0x000fe20000400000 */
[--C-:B------:R-:W-:Y:S01]  /*2780*/  FFMA R31, R38, UR4, -R14.reuse ;  /* 0x00000004261f7c23 */ /* 0x100fe2000800080e */
[----:B------:R-:W-:Y:S01]  /*2790*/  ULDC UR4, c[0x0][0x604] ;  /* 0x0001810000047ab9 */ /* 0x000fe20000000800 */
[----:B------:R-:W-:Y:S01]  /*27a0*/  FSEL R7, R17, RZ, P5 ;  /* 0x000000ff11077208 */ /* 0x000fe20002800000 */
[----:B------:R-:W1:Y:S01]  /*27b0*/  MUFU.EX2 R15, R15 ;  /* 0x0000000f000f7308 */ /* 0x000e620000000800 */
[----:B------:R-:W-:Y:S01]  /*27c0*/  FSETP.GEU.AND P5, PT, R26, -126, PT ;  /* 0xc2fc00001a00780b */ /* 0x000fe20003fae000 */
[----:B------:R-:W-:Y:S01]  /*27d0*/  @!P3 FMUL R27, R27, 0.5 ;  /* 0x3f0000001b1bb820 */ /* 0x000fe20000400000 */
[--C-:B------:R-:W-:Y:S01]  /*27e0*/  FFMA R30, R39, UR4, -R14.reuse ;  /* 0x00000004271e7c23 */ /* 0x100fe2000800080e */
[----:B------:R-:W-:Y:S01]  /*27f0*/  @!P2 FMUL R22, R22, 0.5 ;  /* 0x3f0000001616a820 */ /* 0x000fe20000400000 */
[----:B------:R-:W-:Y:S01]  /*2800*/  ULDC UR4, c[0x0][0x604] ;  /* 0x0001810000047ab9 */ /* 0x000fe20000000800 */
[----:B------:R-:W-:Y:S01]  /*2810*/  @!P6 FMUL R19, R19, 0.5 ;  /* 0x3f0000001313e820 */ /* 0x000fe20000400000 */
[----:B------:R-:W-:Y:S01]  /*2820*/  FFMA R21, R42, UR4, -R14 ;  /* 0x000000042a157c23 */ /* 0x000fe2000800080e */
[----:B------:R-:W2:Y:S01]  /*2830*/  MUFU.EX2 R20, R20 ;  /* 0x0000001400147308 */ /* 0x000ea20000000800 */
[----:B------:R-:W-:-:S02]  /*2840*/  ULDC UR4, c[0x0][0x604] ;  /* 0x0001810000047ab9 */ /* 0x000fc40000000800 */
[--C-:B------:R-:W-:Y:S01]  /*2850*/  FFMA R34, R43, UR4, -R14.reuse ;  /* 0x000000042b227c23 */ /* 0x100fe2000800080e */
[----:B------:R-:W-:Y:S02]  /*2860*/  ULDC UR4, c[0x0][0x604] ;  /* 0x0001810000047ab9 */ /* 0x000fe40000000800 */
[----:B------:R-:W-:Y:S01]  /*2870*/  @!P5 FMUL R26, R26, 0.5 ;  /* 0x3f0000001a1ad820 */ /* 0x000fe20000400000 */
[--C-:B------:R-:W-:Y:S01]  /*2880*/  FFMA R35, R46, UR4, -R14.reuse ;  /* 0x000000042e237c23 */ /* 0x100fe2000800080e */
[----:B------:R-:W3:Y:S01]  /*2890*/  MUFU.EX2 R19, R19 ;  /* 0x0000001300137308 */ /* 0x000ee20000000800 */
[----:B-1----:R-:W-:Y:S01]  /*28a0*/  @!P1 FMUL R15, R15, R15 ;  /* 0x0000000f0f0f9220 */ /* 0x002fe20000400000 */
[----:B------:R-:W-:Y:S01]  /*28b0*/  FSETP.GEU.AND P1, PT, R31, -126, PT ;  /* 0xc2fc00001f00780b */ /* 0x000fe20003f2e000 */
[----:B------:R-:W-:Y:S02]  /*28c0*/  ULDC UR4, c[0x0][0x604] ;  /* 0x0001810000047ab9 */ /* 0x000fe40000000800 */
[----:B------:R-:W-:Y:S01]  /*28d0*/  FFMA R38, R47, UR4, -R14 ;  /* 0x000000042f267c23 */ /* 0x000fe2000800080e */
[----:B------:R-:W-:-:S02]  /*28e0*/  ULDC UR4, c[0x0][0x604] ;  /* 0x0001810000047ab9 */ /* 0x000fc40000000800 */
[----:B------:R-:W1:Y:S01]  /*28f0*/  MUFU.EX2 R27, R27 ;  /* 0x0000001b001b7308 */ /* 0x000e620000000800 */
[----:B--2---:R-:W-:Y:S01]  /*2900*/  @!P4 FMUL R20, R20, R20 ;  /* 0x000000141414c220 */ /* 0x004fe20000400000 */
[----:B------:R-:W-:Y:S01]  /*2910*/  FSETP.GEU.AND P4, PT, R30, -126, PT ;  /* 0xc2fc00001e00780b */ /* 0x000fe20003f8e000 */
[--C-:B------:R-:W-:Y:S01]  /*2920*/  FFMA R23, R50, UR4, -R14.reuse ;  /* 0x0000000432177c23 */ /* 0x100fe2000800080e */
[----:B------:R-:W-:Y:S02]  /*2930*/  ULDC UR4, c[0x0][0x604] ;  /* 0x0001810000047ab9 */ /* 0x000fe40000000800 */
[----:B------:R-:W-:Y:S01]  /*2940*/  FFMA R42, R51, UR4, -R14 ;  /* 0x00000004332a7c23 */ /* 0x000fe2000800080e */
[----:B------:R-:W-:Y:S01]  /*2950*/  @!P1 FMUL R31, R31, 0.5 ;  /* 0x3f0000001f1f9820 */ /* 0x000fe20000400000 */
[----:B------:R-:W2:Y:S01]  /*2960*/  MUFU.EX2 R22, R22 ;  /* 0x0000001600167308 */ /* 0x000ea20000000800 */
[----:B---3--:R-:W-:Y:S01]  /*2970*/  @!P6 FMUL R19, R19, R19 ;  /* 0x000000131313e220 */ /* 0x008fe20000400000 */
[----:B------:R-:W-:Y:S01]  /*2980*/  FSETP.GEU.AND P6, PT, R35, -126, PT ;  /* 0xc2fc00002300780b */ /* 0x000fe20003fce000 */
[----:B------:R-:W-:-:S02]  /*2990*/  ULDC UR4, c[0x0][0x604] ;  /* 0x0001810000047ab9 */ /* 0x000fc40000000800 */
[--C-:B------:R-:W-:Y:S01]  /*29a0*/  FFMA R46, R54, UR4, -R14.reuse ;  /* 0x00000004362e7c23 */ /* 0x100fe2000800080e */
[----:B------:R-:W-:Y:S01]  /*29b0*/  ULDC UR4, c[0x0][0x604] ;  /* 0x0001810000047ab9 */ /* 0x000fe20000000800 */
[----:B------:R-:W-:Y:S01]  /*29c0*/  @!P4 FMUL R30, R30, 0.5 ;  /* 0x3f0000001e1ec820 */ /* 0x000fe20000400000 */
[----:B------:R-:W3:Y:S01]  /*29d0*/  MUFU.EX2 R26, R26 ;  /* 0x0000001a001a7308 */ /* 0x000ee20000000800 */
[----:B-1----:R-:W-:Y:S01]  /*29e0*/  @!P3 FMUL R27, R27, R27 ;  /* 0x0000001b1b1bb220 */ /* 0x002fe20000400000 */
[----:B------:R-:W-:Y:S01]  /*29f0*/  FSETP.GEU.AND P3, PT, R21, -126, PT ;  /* 0xc2fc00001500780b */ /* 0x000fe20003f6e000 */
[--C-:B------:R-:W-:Y:S01]  /*2a00*/  FFMA R39, R55, UR4, -R14.reuse ;  /* 0x0000000437277c23 */ /* 0x100fe2000800080e */
[----:B------:R-:W-:Y:S02]  /*2a10*/  ULDC UR4, c[0x0][0x604] ;  /* 0x0001810000047ab9 */ /* 0x000fe40000000800 */
[----:B------:R-:W-:Y:S01]  /*2a20*/  FFMA R50, R58, UR4, -R14 ;  /* 0x000000043a327c23 */ /* 0x000fe2000800080e */
[----:B------:R-:W-:Y:S01]  /*2a30*/  @!P6 FMUL R35, R35, 0.5 ;  /* 0x3f0000002323e820 */ /* 0x000fe20000400000 */
[----:B------:R-:W1:Y:S01]  /*2a40*/  MUFU.EX2 R31, R31 ;  /* 0x0000001f001f7308 */ /* 0x000e620000000800 */
[----:B--2---:R-:W-:Y:S01]  /*2a50*/  @!P2 FMUL R22, R22, R22 ;  /* 0x000000161616a220 */ /* 0x004fe20000400000 */
[----:B------:R-:W-:Y:S01]  /*2a60*/  FSETP.GEU.AND P2, PT, R34, -126, PT ;  /* 0xc2fc00002200780b */ /* 0x000fe20003f4e000 */
[----:B------:R-:W-:-:S02]  /*2a70*/  ULDC UR4, c[0x0][0x604] ;  /* 0x0001810000047ab9 */ /* 0x000fc40000000800 */
[--C-:B------:R-:W-:Y:S01]  /*2a80*/  FFMA R43, R59, UR4, -R14.reuse ;  /* 0x000000043b2b7c23 */ /* 0x100fe2000800080e */
[----:B------:R-:W-:Y:S01]  /*2a90*/  ULDC UR4, c[0x0][0x604] ;  /* 0x0001810000047ab9 */ /* 0x000fe20000000800 */
[----:B------:R-:W-:Y:S01]  /*2aa0*/  @!P3 FMUL R21, R21, 0.5 ;  /* 0x3f0000001515b820 */ /* 0x000fe20000400000 */
[----:B------:R-:W2:Y:S01]  /*2ab0*/  MUFU.EX2 R35, R35 ;  /* 0x0000002300237308 */ /* 0x000ea20000000800 */
[----:B---3--:R-:W-:Y:S01]  /*2ac0*/  @!P5 FMUL R26, R26, R26 ;  /* 0x0000001a1a1ad220 */ /* 0x008fe20000400000 */
[----:B------:R-:W-:Y:S01]  /*2ad0*/  FSETP.GEU.AND P5, PT, R38, -126, PT ;  /* 0xc2fc00002600780b */ /* 0x000fe20003fae000 */
[--C-:B------:R-:W-:Y:S01]  /*2ae0*/  FFMA R54, R62, UR4, -R14.reuse ;  /* 0x000000043e367c23 */ /* 0x100fe2000800080e */
[----:B------:R-:W-:Y:S02]  /*2af0*/  ULDC UR4, c[0x0][0x604] ;  /* 0x0001810000047ab9 */ /* 0x000fe40000000800 */
[----:B------:R-:W-:Y:S01]  /*2b00*/  FFMA R51, R63, UR4, -R14 ;  /* 0x000000043f337c23 */ /* 0x000fe2000800080e */
[----:B------:R-:W-:Y:S01]  /*2b10*/  @!P2 FMUL R34, R34, 0.5 ;  /* 0x3f0000002222a820 */ /* 0x000fe20000400000 */
[----:B------:R-:W3:Y:S01]  /*2b20*/  MUFU.EX2 R30, R30 ;  /* 0x0000001e001e7308 */ /* 0x000ee20000000800 */
[----:B-1----:R-:W-:Y:S01]  /*2b30*/  @!P1 FMUL R31, R31, R31 ;  /* 0x0000001f1f1f9220 */ /* 0x002fe20000400000 */
[----:B------:R-:W-:Y:S01]  /*2b40*/  FSETP.GEU.AND P1, PT, R23, -126, PT ;  /* 0xc2fc00001700780b */ /* 0x000fe20003f2e000 */
[----:B------:R-:W-:-:S02]  /*2b50*/  ULDC UR4, c[0x0][0x604] ;  /* 0x0001810000047ab9 */ /* 0x000fc40000000800 */
[--C-:B------:R-:W-:Y:S01]  /*2b60*/  FFMA R58, R66, UR4, -R14.reuse ;  /* 0x00000004423a7c23 */ /* 0x100fe2000800080e */
[----:B------:R-:W-:Y:S01]  /*2b70*/  ULDC UR4, c[0x0][0x604] ;  /* 0x0001810000047ab9 */ /* 0x000fe20000000800 */
[----:B------:R-:W-:Y:S01]  /*2b80*/  @!P5 FMUL R38, R38, 0.5 ;  /* 0x3f0000002626d820 */ /* 0x000fe20000400000 */
        /* <DEDUP_REMOVED lines=39> */
[----:B------:R-:W-:Y:S01]  /*2e00*/  FFMA R83, R83, UR4, -R14 ;  /* 0x0000000453537c23 */ /* 0x000fe2000800080e */
[----:B------:R-:W-:Y:S01]  /*2e10*/  ULDC UR4, c[0x0][0x604] ;  /* 0x0001810000047ab9 */ /* 0x000fe20000000800 */
[----:B------:R-:W-:Y:S01]  /*2e20*/  @!P5 FMUL R43, R43, 0.5 ;  /* 0x3f0000002b2bd820 */ /* 0x000fe20000400000 */
[----:B------:R-:W1:Y:S01]  /*2e30*/  MUFU.EX2 R46, R46 ;  /* 0x0000002e002e7308 */ /* 0x000e620000000800 */
[----:B--2---:R-:W-:Y:S01]  /*2e40*/  @!P6 FMUL R50, R50, R50 ;  /* 0x000000323232e220 */ /* 0x004fe20000400000 */
[----:B------:R-:W-:-:S05]  /*2e50*/  FSETP.GEU.AND P6, PT, R70, -126, PT ;  /* 0xc2fc00004600780b */ /* 0x000fca0003fce000 */
[----:B------:R-:W-:Y:S01]  /*2e60*/  @!P1 FMUL R54, R54, 0.5 ;  /* 0x3f00000036369820 */ /* 0x000fe20000400000 */
[----:B------:R-:W2:Y:S01]  /*2e70*/  MUFU.EX2 R39, R39 ;  /* 0x0000002700277308 */ /* 0x000ea20000000800 */
[----:B---3--:R-:W-:Y:S01]  /*2e80*/  @!P4 FMUL R42, R42, R42 ;  /* 0x0000002a2a2ac220 */ /* 0x008fe20000400000 */
[----:B------:R-:W-:-:S05]  /*2e90*/  FSETP.GEU.AND P4, PT, R51, -126, PT ;  /* 0xc2fc00003300780b */ /* 0x000fca0003f8e000 */
[----:B------:R-:W-:Y:S01]  /*2ea0*/  @!P6 FMUL R70, R70, 0.5 ;  /* 0x3f0000004646e820 */ /* 0x000fe20000400000 */
[----:B------:R-:W3:Y:S01]  /*2eb0*/  MUFU.EX2 R43, R43 ;  /* 0x0000002b002b7308 */ /* 0x000ee20000000800 */
[----:B-1----:R-:W-:Y:S01]  /*2ec0*/  @!P3 FMUL R46, R46, R46 ;  /* 0x0000002e2e2eb220 */ /* 0x002fe20000400000 */
[----:B------:R-:W-:-:S05]  /*2ed0*/  FSETP.GEU.AND P3, PT, R58, -126, PT ;  /* 0xc2fc00003a00780b */ /* 0x000fca0003f6e000 */
        /* <DEDUP_REMOVED lines=25> */
[----:B------:R1:W4:Y:S01]  /*3070*/  MUFU.EX2 R78, R8 ;  /* 0x00000008004e7308 */ /* 0x0003220000000800 */
[----:B--2---:R-:W-:Y:S01]  /*3080*/  @!P2 FMUL R55, R55, R55 ;  /* 0x000000373737a220 */ /* 0x004fe20000400000 */
[----:B------:R-:W-:-:S05]  /*3090*/  FSETP.GEU.AND P2, PT, R79, -126, PT ;  /* 0xc2fc00004f00780b */ /* 0x000fca0003f4e000 */
[----:B------:R-:W-:Y:S01]  /*30a0*/  @!P3 FMUL R47, R47, 0.5 ;  /* 0x3f0000002f2fb820 */ /* 0x000fe20000400000 */
[----:B------:R-:W2:Y:S01]  /*30b0*/  MUFU.EX2 R91, R75 ;  /* 0x0000004b005b7308 */ /* 0x000ea20000000800 */
[----:B---3--:R-:W-:Y:S01]  /*30c0*/  @!P5 FMUL R89, R89, R89 ;  /* 0x000000595959d220 */ /* 0x008fe20000400000 */
[----:B------:R-:W-:Y:S01]  /*30d0*/  FSETP.GEU.AND P5, PT, R83, -126, PT ;  /* 0xc2fc00005300780b */ /* 0x000fe20003fae000 */
[--C-:B-1----:R-:W-:Y:S01]  /*30e0*/  FFMA R8, R86, UR4, -R14.reuse ;  /* 0x0000000456087c23 */ /* 0x102fe2000800080e */
[----:B------:R-:W-:Y:S02]  /*30f0*/  ULDC UR4, c[0x0][0x604] ;  /* 0x0001810000047ab9 */ /* 0x000fe40000000800 */
[----:B------:R-:W-:Y:S01]  /*3100*/  FFMA R14, R87, UR4, -R14 ;  /* 0x00000004570e7c23 */ /* 0x000fe2000800080e */
[----:B------:R-:W-:Y:S01]  /*3110*/  ULDC UR4, c[0x0][0x604] ;  /* 0x0001810000047ab9 */ /* 0x000fe20000000800 */
[----:B------:R-:W1:Y:S01]  /*3120*/  MUFU.EX2 R86, R59 ;  /* 0x0000003b00567308 */ /* 0x000e620000000800 */
[----:B------:R-:W-:Y:S01]  /*3130*/  @!P2 FMUL R79, R79, 0.5 ;  /* 0x3f0000004f4fa820 */ /* 0x000fe20000400000 */
[----:B------:R-:W-:Y:S01]  /*3140*/  FMUL R7, R7, UR4 ;  /* 0x0000000407077c20 */ /* 0x000fe20008400000 */
[----:B------:R-:W-:Y:S01]  /*3150*/  ULDC UR4, c[0x0][0x604] ;  /* 0x0001810000047ab9 */ /* 0x000fe20000000800 */
[----:B----4-:R-:W-:Y:S01]  /*3160*/  @!P1 FMUL R78, R78, R78 ;  /* 0x0000004e4e4e9220 */ /* 0x010fe20000400000 */
[----:B------:R-:W-:Y:S01]  /*3170*/  FSETP.GEU.AND P1, PT, R8, -126, PT ;  /* 0xc2fc00000800780b */ /* 0x000fe20003f2e000 */
[--C-:B------:R-:W-:Y:S01]  /*3180*/  FFMA R24, R24, UR4, -R7.reuse ;  /* 0x0000000418187c23 */ /* 0x100fe20008000807 */
[----:B------:R-:W-:Y:S01]  /*3190*/  @!P5 FMUL R83, R83, 0.5 ;  /* 0x3f0000005353d820 */ /* 0x000fe20000400000 */
[----:B------:R-:W3:Y:S01]  /*31a0*/  MUFU.EX2 R82, R47 ;  /* 0x0000002f00527308 */ /* 0x000ee20000000800 */
[----:B------:R-:W-:Y:S01]  /*31b0*/  ULDC UR4, c[0x0][0x604] ;  /* 0x0001810000047ab9 */ /* 0x000fe20000000800 */
[----:B--2---:R-:W-:Y:S01]  /*31c0*/  @!P4 FMUL R91, R91, R91 ;  /* 0x0000005b5b5bc220 */ /* 0x004fe20000400000 */
[--C-:B------:R-:W-:Y:S01]  /*31d0*/  FFMA R25, R25, UR4, -R7.reuse ;  /* 0x0000000419197c23 */ /* 0x100fe20008000807 */
[----:B------:R-:W-:Y:S01]  /*31e0*/  ULDC UR4, c[0x0][0x604] ;  /* 0x0001810000047ab9 */ /* 0x000fe20000000800 */
[----:B------:R-:W-:Y:S01]  /*31f0*/  FSETP.GEU.AND P4, PT, R14, -126, PT ;  /* 0xc2fc00000e00780b */ /* 0x000fe20003f8e000 */
[--C-:B------:R-:W-:Y:S01]  /*3200*/  FFMA R28, R28, UR4, -R7.reuse ;  /* 0x000000041c1c7c23 */ /* 0x100fe20008000807 */
[----:B------:R-:W-:Y:S01]  /*3210*/  ULDC UR4, c[0x0][0x604] ;  /* 0x0001810000047ab9 */ /* 0x000fe20000000800 */
[----:B------:R-:W2:Y:S01]  /*3220*/  MUFU.EX2 R93, R79 ;  /* 0x0000004f005d7308 */ /* 0x000ea20000000800 */
[----:B-1----:R-:W-:Y:S01]  /*3230*/  @!P6 FMUL R86, R86, R86 ;  /* 0x000000565656e220 */ /* 0x002fe20000400000 */
[----:B------:R-:W-:Y:S01]  /*3240*/  FFMA R29, R29, UR4, -R7 ;  /* 0x000000041d1d7c23 */ /* 0x000fe20008000807 */
[----:B------:R-:W-:Y:S01]  /*3250*/  FSETP.GEU.AND P6, PT, R28, -126, PT ;  /* 0xc2fc00001c00780b */ /* 0x000fe20003fce000 */
[----:B------:R-:W-:Y:S01]  /*3260*/  @!P1 FMUL R8, R8, 0.5 ;  /* 0x3f00000008089820 */ /* 0x000fe20000400000 */
[----:B------:R-:W-:-:S02]  /*3270*/  ULDC UR4, c[0x0][0x604] ;  /* 0x0001810000047ab9 */ /* 0x000fc40000000800 */
[--C-:B------:R-:W-:Y:S01]  /*3280*/  FFMA R32, R32, UR4, -R7.reuse ;  /* 0x0000000420207c23 */ /* 0x100fe20008000807 */
[----:B------:R-:W1:Y:S01]  /*3290*/  MUFU.EX2 R95, R83 ;  /* 0x00000053005f7308 */ /* 0x000e620000000800 */
[----:B---3--:R-:W-:Y:S01]  /*32a0*/  @!P3 FMUL R82, R82, R82 ;  /* 0x000000525252b220 */ /* 0x008fe20000400000 */
[----:B------:R-:W-:Y:S01]  /*32b0*/  FSETP.GEU.AND P3, PT, R24, -126, PT ;  /* 0xc2fc00001800780b */ /* 0x000fe20003f6e000 */
[----:B------:R-:W-:Y:S01]  /*32c0*/  @!P4 FMUL R14, R14, 0.5 ;  /* 0x3f0000000e0ec820 */ /* 0x000fe20000400000 */
[----:B------:R-:W-:Y:S02]  /*32d0*/  ULDC UR4, c[0x0][0x604] ;  /* 0x0001810000047ab9 */ /* 0x000fe40000000800 */
[--C-:B------:R-:W-:Y:S01]  /*32e0*/  FFMA R33, R33, UR4, -R7.reuse ;  /* 0x0000000421217c23 */ /* 0x100fe20008000807 */
[----:B------:R-:W-:Y:S01]  /*32f0*/  ULDC UR4, c[0x0][0x604] ;  /* 0x0001810000047ab9 */ /* 0x000fe20000000800 */
[----:B------:R-:W-:Y:S01]  /*3300*/  @!P6 FMUL R28, R28, 0.5 ;  /* 0x3f0000001c1ce820 */ /* 0x000fe20000400000 */
[----:B--2---:R-:W-:Y:S01]  /*3310*/  @!P2 FMUL R93, R93, R93 ;  /* 0x0000005d5d5da220 */ /* 0x004fe20000400000 */
[----:B------:R-:W-:Y:S01]  /*3320*/  FSETP.GEU.AND P2, PT, R25, -126, PT ;  /* 0xc2fc00001900780b */ /* 0x000fe20003f4e000 */
[----:B------:R-:W2:Y:S01]  /*3330*/  MUFU.EX2 R47, R8 ;  /* 0x00000008002f7308 */ /* 0x000ea20000000800 */
[----:B------:R-:W-:Y:S01]  /*3340*/  FFMA R36, R36, UR4, -R7 ;  /* 0x0000000424247c23 */ /* 0x000fe20008000807 */
[----:B------:R-:W-:-:S02]  /*3350*/  ULDC UR4, c[0x0][0x604] ;  /* 0x0001810000047ab9 */ /* 0x000fc40000000800 */
[----:B------:R-:W-:Y:S01]  /*3360*/  @!P3 FMUL R24, R24, 0.5 ;  /* 0x3f0000001818b820 */ /* 0x000fe20000400000 */
[--C-:B------:R-:W-:Y:S01]  /*3370*/  FFMA R37, R37, UR4, -R7.reuse ;  /* 0x0000000425257c23 */ /* 0x100fe20008000807 */
[----:B-1----:R-:W-:Y:S01]  /*3380*/  @!P5 FMUL R95, R95, R95 ;  /* 0x0000005f5f5fd220 */ /* 0x002fe20000400000 */
[----:B------:R-:W-:Y:S01]  /*3390*/  FSETP.GEU.AND P5, PT, R29, -126, PT ;  /* 0xc2fc00001d00780b */ /* 0x000fe20003fae000 */
[----:B------:R-:W1:Y:S01]  /*33a0*/  MUFU.EX2 R28, R28 ;  /* 0x0000001c001c7308 */ /* 0x000e620000000800 */
[----:B------:R-:W-:Y:S02]  /*33b0*/  ULDC UR4, c[0x0][0x604] ;  /* 0x0001810000047ab9 */ /* 0x000fe40000000800 */
[--C-:B------:R-:W-:Y:S01]  /*33c0*/  FFMA R40, R40, UR4, -R7.reuse ;  /* 0x0000000428287c23 */ /* 0x100fe20008000807 */
[----:B------:R-:W-:Y:S01]  /*33d0*/  @!P2 FMUL R25, R25, 0.5 ;  /* 0x3f0000001919a820 */ /* 0x000fe20000400000 */
[----:B------:R-:W-:Y:S02]  /*33e0*/  ULDC UR4, c[0x0][0x604] ;  /* 0x0001810000047ab9 */ /* 0x000fe40000000800 */
[--C-:B------:R-:W-:Y:S01]  /*33f0*/  FFMA R41, R41, UR4, -R7.reuse ;  /* 0x0000000429297c23 */ /* 0x100fe20008000807 */
[----:B------:R-:W3:Y:S01]  /*3400*/  MUFU.EX2 R14, R14 ;  /* 0x0000000e000e7308 */ /* 0x000ee20000000800 */
[----:B--2---:R-:W-:Y:S01]  /*3410*/  @!P1 FMUL R47, R47, R47 ;  /* 0x0000002f2f2f9220 */ /* 0x004fe20000400000 */
[----:B------:R-:W-:Y:S01]  /*3420*/  FSETP.GEU.AND P1, PT, R32, -126, PT ;  /* 0xc2fc00002000780b */ /* 0x000fe20003f2e000 */
[----:B------:R-:W-:Y:S01]  /*3430*/  ULDC UR4, c[0x0][0x604] ;  /* 0x0001810000047ab9 */ /* 0x000fe20000000800 */
[----:B------:R-:W-:Y:S01]  /*3440*/  @!P5 FMUL R29, R29, 0.5 ;  /* 0x3f0000001d1dd820 */ /* 0x000fe20000400000 */
[----:B------:R-:W-:Y:S01]  /*3450*/  FFMA R44, R44, UR4, -R7 ;  /* 0x000000042c2c7c23 */ /* 0x000fe20008000807 */
[----:B------:R-:W-:-:S02]  /*3460*/  ULDC UR4, c[0x0][0x604] ;  /* 0x0001810000047ab9 */ /* 0x000fc40000000800 */
[----:B------:R-:W2:Y:S01]  /*3470*/  MUFU.EX2 R59, R25 ;  /* 0x00000019003b7308 */ /* 0x000ea20000000800 */
[----:B-1----:R-:W-:Y:S01]  /*3480*/  @!P6 FMUL R28, R28, R28 ;  /* 0x0000001c1c1ce220 */ /* 0x002fe20000400000 */
[----:B------:R-:W-:Y:S01]  /*3490*/  FSETP.GEU.AND P6, PT, R40, -126, PT ;  /* 0xc2fc00002800780b */ /* 0x000fe20003fce000 */
[--C-:B------:R-:W-:Y:S01]  /*34a0*/  FFMA R45, R45, UR4, -R7.reuse ;  /* 0x000000042d2d7c23 */ /* 0x100fe20008000807 */
[----:B------:R-:W-:Y:S02]  /*34b0*/  ULDC UR4, c[0x0][0x604] ;  /* 0x0001810000047ab9 */ /* 0x000fe40000000800 */
[----:B------:R-:W-:Y:S01]  /*34c0*/  FFMA R48, R48, UR4, -R7 ;  /* 0x0000000430307c23 */ /* 0x000fe20008000807 */
[----:B------:R-:W-:Y:S01]  /*34d0*/  @!P1 FMUL R32, R32, 0.5 ;  /* 0x3f00000020209820 */ /* 0x000fe20000400000 */
[----:B------:R-:W1:Y:S01]  /*34e0*/  MUFU.EX2 R63, R29 ;  /* 0x0000001d003f7308 */ /* 0x000e620000000800 */
[----:B---3--:R-:W-:Y:S01]  /*34f0*/  @!P4 FMUL R14, R14, R14 ;  /* 0x0000000e0e0ec220 */ /* 0x008fe20000400000 */
[----:B------:R-:W-:Y:S01]  /*3500*/  FSETP.GEU.AND P4, PT, R33, -126, PT ;  /* 0xc2fc00002100780b */ /* 0x000fe20003f8e000 */
[----:B------:R-:W-:-:S02]  /*3510*/  ULDC UR4, c[0x0][0x604] ;  /* 0x0001810000047ab9 */ /* 0x000fc40000000800 */
[--C-:B------:R-:W-:Y:S01]  /*3520*/  FFMA R49, R49, UR4, -R7.reuse ;  /* 0x0000000431317c23 */ /* 0x100fe20008000807 */
[----:B------:R-:W-:Y:S01]  /*3530*/  ULDC UR4, c[0x0][0x604] ;  /* 0x0001810000047ab9 */ /* 0x000fe20000000800 */
[----:B------:R-:W-:Y:S01]  /*3540*/  @!P6 FMUL R40, R40, 0.5 ;  /* 0x3f0000002828e820 */ /* 0x000fe20000400000 */
[----:B------:R-:W3:Y:S01]  /*3550*/  MUFU.EX2 R24, R24 ;  /* 0x0000001800187308 */ /* 0x000ee20000000800 */
[----:B--2---:R-:W-:Y:S01]  /*3560*/  @!P2 FMUL R59, R59, R59 ;  /* 0x0000003b3b3ba220 */ /* 0x004fe20000400000 */
[----:B------:R-:W-:Y:S01]  /*3570*/  FSETP.GEU.AND P2, PT, R37, -126, PT ;  /* 0xc2fc00002500780b */ /* 0x000fe20003f4e000 */
[--C-:B------:R-:W-:Y:S01]  /*3580*/  FFMA R52, R52, UR4, -R7.reuse ;  /* 0x0000000434347c23 */ /* 0x100fe20008000807 */
[----:B------:R-:W-:Y:S02]  /*3590*/  ULDC UR4, c[0x0][0x604] ;  /* 0x0001810000047ab9 */ /* 0x000fe40000000800 */
[----:B------:R-:W-:Y:S01]  /*35a0*/  FFMA R53, R53, UR4, -R7 ;  /* 0x0000000435357c23 */ /* 0x000fe20008000807 */
[----:B------:R-:W-:Y:S01]  /*35b0*/  @!P4 FMUL R33, R33, 0.5 ;  /* 0x3f0000002121c820 */ /* 0x000fe20000400000 */
[----:B------:R-:W2:Y:S01]  /*35c0*/  MUFU.EX2 R32, R32 ;  /* 0x0000002000207308 */ /* 0x000ea20000000800 */
[----:B-1----:R-:W-:Y:S01]  /*35d0*/  @!P5 FMUL R63, R63, R63 ;  /* 0x0000003f3f3fd220 */ /* 0x002fe20000400000 */
[----:B------:R-:W-:Y:S01]  /*35e0*/  FSETP.GEU.AND P5, PT, R41, -126, PT ;  /* 0xc2fc00002900780b */ /* 0x000fe20003fae000 */
[----:B------:R-:W-:-:S02]  /*35f0*/  ULDC UR4, c[0x0][0x604] ;  /* 0x0001810000047ab9 */ /* 0x000fc40000000800 */
[--C-:B------:R-:W-:Y:S01]  /*3600*/  FFMA R56, R56, UR4, -R7.reuse ;  /* 0x0000000438387c23 */ /* 0x100fe20008000807 */
[----:B------:R-:W-:Y:S01]  /*3610*/  ULDC UR4, c[0x0][0x604] ;  /* 0x0001810000047ab9 */ /* 0x000fe20000000800 */
[----:B------:R-:W-:Y:S01]  /*3620*/  @!P2 FMUL R37, R37, 0.5 ;  /* 0x3f0000002525a820 */ /* 0x000fe20000400000 */
[----:B------:R-:W1:Y:S01]  /*3630*/  MUFU.EX2 R40, R40 ;  /* 0x0000002800287308 */ /* 0x000e620000000800 */
[----:B---3--:R-:W-:Y:S01]  /*3640*/  @!P3 FMUL R24, R24, R24 ;  /* 0x000000181818b220 */ /* 0x008fe20000400000 */
[----:B------:R-:W-:Y:S01]  /*3650*/  FSETP.GEU.AND P3, PT, R36, -126, PT ;  /* 0xc2fc00002400780b */ /* 0x000fe20003f6e000 */
[--C-:B------:R-:W-:Y:S01]  /*3660*/  FFMA R8, R57, UR4, -R7.reuse ;  /* 0x0000000439087c23 */ /* 0x100fe20008000807 */
[----:B------:R-:W-:Y:S02]  /*3670*/  ULDC UR4, c[0x0][0x604] ;  /* 0x0001810000047ab9 */ /* 0x000fe40000000800 */
[----:B------:R-:W-:Y:S01]  /*3680*/  FFMA R25, R60, UR4, -R7 ;  /* 0x000000043c197c23 */ /* 0x000fe20008000807 */
[----:B------:R-:W-:Y:S01]  /*3690*/  @!P5 FMUL R41, R41, 0.5 ;  /* 0x3f0000002929d820 */ /* 0x000fe20000400000 */
[----:B------:R3:W4:Y:S01]  /*36a0*/  MUFU.EX2 R67, R33 ;  /* 0x0000002100437308 */ /* 0x0007220000000800 */
[----:B--2---:R-:W-:Y:S01]  /*36b0*/  @!P1 FMUL R32, R32, R32 ;  /* 0x0000002020209220 */ /* 0x004fe20000400000 */
[----:B------:R-:W-:Y:S01]  /*36c0*/  FSETP.GEU.AND P1, PT, R44, -126, PT ;  /* 0xc2fc00002c00780b */ /* 0x000fe20003f2e000 */
[----:B------:R-:W-:-:S02]  /*36d0*/  ULDC UR4, c[0x0][0x604] ;  /* 0x0001810000047ab9 */ /* 0x000fc40000000800 */
[--C-:B------:R-:W-:Y:S01]  /*36e0*/  FFMA R29, R61, UR4, -R7.reuse ;  /* 0x000000043d1d7c23 */ /* 0x100fe20008000807 */
[----:B------:R-:W-:Y:S01]  /*36f0*/  ULDC UR4, c[0x0][0x604] ;  /* 0x0001810000047ab9 */ /* 0x000fe20000000800 */
[----:B------:R-:W-:Y:S01]  /*3700*/  @!P3 FMUL R36, R36, 0.5 ;  /* 0x3f0000002424b820 */ /* 0x000fe20000400000 */
[----:B------:R-:W2:Y:S01]  /*3710*/  MUFU.EX2 R71, R37 ;  /* 0x0000002500477308 */ /* 0x000ea20000000800 */
[----:B-1----:R-:W-:Y:S01]  /*3720*/  @!P6 FMUL R40, R40, R40 ;  /* 0x000000282828e220 */ /* 0x002fe20000400000 */
[----:B------:R-:W-:Y:S01]  /*3730*/  FSETP.GEU.AND P6, PT, R52, -126, PT ;  /* 0xc2fc00003400780b */ /* 0x000fe20003fce000 */
[--C-:B------:R-:W-:Y:S01]  /*3740*/  FFMA R64, R64, UR4, -R7.reuse ;  /* 0x0000000440407c23 */ /* 0x100fe20008000807 */
[----:B------:R-:W-:Y:S02]  /*3750*/  ULDC UR4, c[0x0][0x604] ;  /* 0x0001810000047ab9 */ /* 0x000fe40000000800 */
[----:B---3--:R-:W-:Y:S01]  /*3760*/  FFMA R33, R65, UR4, -R7 ;  /* 0x0000000441217c23 */ /* 0x008fe20008000807 */
[----:B------:R-:W-:Y:S01]  /*3770*/  @!P1 FMUL R44, R44, 0.5 ;  /* 0x3f0000002c2c9820 */ /* 0x000fe20000400000 */
[----:B------:R-:W1:Y:S01]  /*3780*/  MUFU.EX2 R75, R41 ;  /* 0x00000029004b7308 */ /* 0x000e620000000800 */
[----:B----4-:R-:W-:Y:S01]  /*3790*/  @!P4 FMUL R67, R67, R67 ;  /* 0x000000434343c220 */ /* 0x010fe20000400000 */
        /* <DEDUP_REMOVED lines=8> */
[----:B------:R-:W-:Y:S01]  /*3820*/  FFMA R72, R72, UR4, -R7 ;  /* 0x0000000448487c23 */ /* 0x000fe20008000807 */
[----:B------:R-:W-:-:S03]  /*3830*/  ULDC UR4, c[0x0][0x604] ;  /* 0x0001810000047ab9 */ /* 0x000fc60000000800 */
[----:B------:R-:W-:Y:S01]  /*3840*/  @!P4 FMUL R45, R45, 0.5 ;  /* 0x3f0000002d2dc820 */ /* 0x000fe20000400000 */
[----:B------:R-:W2:Y:S01]  /*3850*/  MUFU.EX2 R44, R44 ;  /* 0x0000002c002c7308 */ /* 0x000ea20000000800 */
[----:B-1----:R-:W-:Y:S01]  /*3860*/  @!P5 FMUL R75, R75, R75 ;  /* 0x0000004b4b4bd220 */ /* 0x002fe20000400000 */
[----:B------:R-:W-:-:S05]  /*3870*/  FSETP.GEU.AND P5, PT, R53, -126, PT ;  /* 0xc2fc00003500780b */ /* 0x000fca0003fae000 */
[----:B------:R-:W-:Y:S01]  /*3880*/  @!P2 FMUL R49, R49, 0.5 ;  /* 0x3f0000003131a820 */ /* 0x000fe20000400000 */
[----:B------:R-:W1:Y:S01]  /*3890*/  MUFU.EX2 R79, R45 ;  /* 0x0000002d004f7308 */ /* 0x000e620000000800 */
[----:B---3--:R-:W-:Y:S01]  /*38a0*/  @!P3 FMUL R36, R36, R36 ;  /* 0x000000242424b220 */ /* 0x008fe20000400000 */
[----:B------:R-:W-:-:S05]  /*38b0*/  FSETP.GEU.AND P3, PT, R48, -126, PT ;  /* 0xc2fc00003000780b */ /* 0x000fca0003f6e000 */
[----:B------:R-:W-:Y:S01]  /*38c0*/  @!P5 FMUL R53, R53, 0.5 ;  /* 0x3f0000003535d820 */ /* 0x000fe20000400000 */
[----:B------:R-:W3:Y:S01]  /*38d0*/  MUFU.EX2 R83, R49 ;  /* 0x0000003100537308 */ /* 0x000ee20000000800 */
[----:B--2---:R-:W-:Y:S01]  /*38e0*/  @!P1 FMUL R44, R44, R44 ;  /* 0x0000002c2c2c9220 */ /* 0x004fe20000400000 */
[----:B------:R-:W-:-:S05]  /*38f0*/  FSETP.GEU.AND P1, PT, R56, -126, PT ;  /* 0xc2fc00003800780b */ /* 0x000fca0003f2e000 */
        /* <DEDUP_REMOVED lines=17> */
[----:B------:R1:W4:Y:S01]  /*3a10*/  MUFU.EX2 R60, R8 ;  /* 0x00000008003c7308 */ /* 0x0003220000000800 */
[----:B---3--:R-:W-:Y:S01]  /*3a20*/  @!P3 FMUL R48, R48, R48 ;  /* 0x000000303030b220 */ /* 0x008fe20000400000 */
[----:B------:R-:W-:-:S05]  /*3a30*/  FSETP.GEU.AND P3, PT, R25, -126, PT ;  /* 0xc2fc00001900780b */ /* 0x000fca0003f6e000 */
[----:B------:R-:W-:Y:S01]  /*3a40*/  @!P5 FMUL R33, R33, 0.5 ;  /* 0x3f0000002121d820 */ /* 0x000fe20000400000 */
[----:B------:R-:W3:Y:S01]  /*3a50*/  MUFU.EX2 R56, R29 ;  /* 0x0000001d00387308 */ /* 0x000ee20000000800 */
[----:B-1----:R-:W-:Y:S01]  /*3a60*/  FFMA R8, R69, UR4, -R7 ;  /* 0x0000000445087c23 */ /* 0x002fe20008000807 */
[----:B------:R-:W-:Y:S01]  /*3a70*/  ULDC UR4, c[0x0][0x604] ;  /* 0x0001810000047ab9 */ /* 0x000fe20000000800 */
[----:B--2---:R-:W-:Y:S01]  /*3a80*/  @!P1 FMUL R87, R87, R87 ;  /* 0x0000005757579220 */ /* 0x004fe20000400000 */
[----:B------:R-:W-:-:S03]  /*3a90*/  FSETP.GEU.AND P1, PT, R68, -126, PT ;  /* 0xc2fc00004400780b */ /* 0x000fc60003f2e000 */
[----:B------:R-:W-:Y:S01]  /*3aa0*/  @!P3 FMUL R25, R25, 0.5 ;  /* 0x3f0000001919b820 */ /* 0x000fe20000400000 */
[----:B------:R-:W1:Y:S01]  /*3ab0*/  MUFU.EX2 R65, R64 ;  /* 0x0000004000417308 */ /* 0x000e620000000800 */
[----:B----4-:R-:W-:Y:S01]  /*3ac0*/  @!P4 FMUL R60, R60, R60 ;  /* 0x0000003c3c3cc220 */ /* 0x010fe20000400000 */
[----:B------:R-:W-:-:S06]  /*3ad0*/  FSETP.GEU.AND P4, PT, R72, -126, PT ;  /* 0xc2fc00004800780b */ /* 0x000fcc0003f8e000 */
[----:B------:R2:W4:Y:S01]  /*3ae0*/  MUFU.EX2 R62, R33 ;  /* 0x00000021003e7308 */ /* 0x0005220000000800 */
[----:B---3--:R-:W-:Y:S01]  /*3af0*/  @!P2 FMUL R56, R56, R56 ;  /* 0x000000383838a220 */ /* 0x008fe20000400000 */
[----:B------:R-:W-:-:S05]  /*3b00*/  @!P1 FMUL R68, R68, 0.5 ;  /* 0x3f00000044449820 */ /* 0x000fca0000400000 */
[----:B------:R-:W-:Y:S01]  /*3b10*/  @!P4 FMUL R72, R72, 0.5 ;  /* 0x3f0000004848c820 */ /* 0x000fe20000400000 */
[----:B------:R3:W5:Y:S01]  /*3b20*/  MUFU.EX2 R61, R25 ;  /* 0x00000019003d7308 */ /* 0x0007620000000800 */
[----:B-1----:R-:W-:Y:S01]  /*3b30*/  @!P6 FMUL R65, R65, R65 ;  /* 0x000000414141e220 */ /* 0x002fe20000400000 */
[----:B--2---:R-:W-:-:S06]  /*3b40*/  FADD R33, R26, R55 ;  /* 0x000000371a217221 */ /* 0x004fcc0000000000 */
[----:B------:R1:W2:Y:S01]  /*3b50*/  MUFU.EX2 R69, R68 ;  /* 0x0000004400457308 */ /* 0x0002a20000000800 */
[--C-:B---3--:R-:W-:Y:S01]  /*3b60*/  FFMA R25, R73, UR4, -R7.reuse ;  /* 0x0000000449197c23 */ /* 0x108fe20008000807 */
[----:B------:R-:W-:Y:S01]  /*3b70*/  ULDC UR4, c[0x0][0x604] ;  /* 0x0001810000047ab9 */ /* 0x000fe20000000800 */
[----:B----4-:R-:W-:Y:S01]  /*3b80*/  @!P5 FMUL R62, R62, R62 ;  /* 0x0000003e3e3ed220 */ /* 0x010fe20000400000 */
[--C-:B------:R-:W-:Y:S01]  /*3b90*/  FFMA R80, R80, UR4, -R7.reuse ;  /* 0x0000000450507c23 */ /* 0x100fe20008000807 */
[----:B------:R-:W-:Y:S01]  /*3ba0*/  ULDC UR4, c[0x0][0x604] ;  /* 0x0001810000047ab9 */ /* 0x000fe20000000800 */
[----:B------:R-:W-:Y:S01]  /*3bb0*/  FSETP.GEU.AND P2, PT, R25, -126, PT ;  /* 0xc2fc00001900780b */ /* 0x000fe20003f4e000 */
[--C-:B------:R-:W-:Y:S01]  /*3bc0*/  FFMA R29, R81, UR4, -R7.reuse ;  /* 0x00000004511d7c23 */ /* 0x100fe20008000807 */
[----:B------:R3:W4:Y:S01]  /*3bd0*/  MUFU.EX2 R73, R72 ;  /* 0x0000004800497308 */ /* 0x0007220000000800 */
[----:B------:R-:W-:Y:S01]  /*3be0*/  FSETP.GEU.AND P6, PT, R80, -126, PT ;  /* 0xc2fc00005000780b */ /* 0x000fe20003fce000 */
[----:B-----5:R-:W-:Y:S01]  /*3bf0*/  @!P3 FMUL R61, R61, R61 ;  /* 0x0000003d3d3db220 */ /* 0x020fe20000400000 */
[----:B------:R-:W-:Y:S01]  /*3c00*/  FSETP.GEU.AND P3, PT, R8, -126, PT ;  /* 0xc2fc00000800780b */ /* 0x000fe20003f6e000 */
[----:B------:R-:W-:Y:S01]  /*3c10*/  ULDC UR4, c[0x0][0x604] ;  /* 0x0001810000047ab9 */ /* 0x000fe20000000800 */
[----:B------:R-:W-:Y:S01]  /*3c20*/  FSETP.GEU.AND P5, PT, R29, -126, PT ;  /* 0xc2fc00001d00780b */ /* 0x000fe20003fae000 */
[----:B------:R-:W-:Y:S01]  /*3c30*/  FFMA R76, R76, UR4, -R7 ;  /* 0x000000044c4c7c23 */ /* 0x000fe20008000807 */
[----:B------:R-:W-:Y:S01]  /*3c40*/  ULDC UR4, c[0x0][0x604] ;  /* 0x0001810000047ab9 */ /* 0x000fe20000000800 */
[----:B-1----:R-:W-:Y:S01]  /*3c50*/  FADD R68, R21, R78 ;  /* 0x0000004e15447221 */ /* 0x002fe20000000000 */
[----:B---3--:R-:W-:Y:S01]  /*3c60*/  FADD R72, R23, R86 ;  /* 0x0000005617487221 */ /* 0x008fe20000000000 */
[----:B--2---:R-:W-:Y:S01]  /*3c70*/  @!P1 FMUL R69, R69, R69 ;  /* 0x0000004545459220 */ /* 0x004fe20000400000 */
[----:B------:R-:W-:-:S03]  /*3c80*/  @!P2 FMUL R25, R25, 0.5 ;  /* 0x3f0000001919a820 */ /* 0x000fc60000400000 */
[----:B------:R-:W-:Y:S01]  /*3c90*/  @!P6 FMUL R80, R80, 0.5 ;  /* 0x3f0000005050e820 */ /* 0x000fe20000400000 */
[----:B------:R1:W2:Y:S01]  /*3ca0*/  MUFU.EX2 R66, R25 ;  /* 0x0000001900427308 */ /* 0x0002a20000000800 */
[----:B------:R-:W-:Y:S01]  /*3cb0*/  @!P3 FMUL R8, R8, 0.5 ;  /* 0x3f0000000808b820 */ /* 0x000fe20000400000 */
[----:B----4-:R-:W-:Y:S01]  /*3cc0*/  @!P4 FMUL R73, R73, R73 ;  /* 0x000000494949c220 */ /* 0x010fe20000400000 */
[----:B------:R-:W-:Y:S01]  /*3cd0*/  @!P5 FMUL R29, R29, 0.5 ;  /* 0x3f0000001d1dd820 */ /* 0x000fe20000400000 */
[----:B------:R-:W-:Y:S02]  /*3ce0*/  FSETP.GEU.AND P4, PT, R76, -126, PT ;  /* 0xc2fc00004c00780b */ /* 0x000fe40003f8e000 */
[----:B------:R-:W-:Y:S02]  /*3cf0*/  FADD R37, R40, R73 ;  /* 0x0000004928257221 */ /* 0x000fe40000000000 */
[----:B------:R3:W4:Y:S01]  /*3d00*/  MUFU.EX2 R81, R80 ;  /* 0x0000005000517308 */ /* 0x0007220000000800 */
[----:B-1----:R-:W-:-:S04]  /*3d10*/  FADD R25, R15, R50 ;  /* 0x000000320f197221 */ /* 0x002fc80000000000 */
[----:B------:R-:W-:Y:S01]  /*3d20*/  FADD R45, R25, R68 ;  /* 0x00000044192d7221 */ /* 0x000fe20000000000 */
[----:B------:R-:W-:Y:S02]  /*3d30*/  FADD R25, R20, R43 ;  /* 0x0000002b14197221 */ /* 0x000fe40000000000 */
[----:B------:R1:W5:Y:S01]  /*3d40*/  MUFU.EX2 R70, R29 ;  /* 0x0000001d00467308 */ /* 0x0003620000000800 */
[----:B--2---:R-:W-:Y:S01]  /*3d50*/  @!P2 FMUL R66, R66, R66 ;  /* 0x000000424242a220 */ /* 0x004fe20000400000 */
[----:B------:R-:W-:Y:S01]  /*3d60*/  @!P4 FMUL R76, R76, 0.5 ;  /* 0x3f0000004c4cc820 */ /* 0x000fe20000400000 */
[----:B---3--:R-:W-:-:S04]  /*3d70*/  FADD R80, R42, R95 ;  /* 0x0000005f2a507221 */ /* 0x008fc80000000000 */
[----:B------:R-:W-:Y:S01]  /*3d80*/  FADD R96, R33, R80 ;  /* 0x0000005021607221 */ /* 0x000fe20000000000 */
[----:B------:R2:W3:Y:S01]  /*3d90*/  MUFU.EX2 R64, R8 ;  /* 0x0000000800407308 */ /* 0x0004e20000000800 */
[----:B----4-:R-:W-:Y:S01]  /*3da0*/  @!P6 FMUL R81, R81, R81 ;  /* 0x000000515151e220 */ /* 0x010fe20000400000 */
[----:B-1----:R-:W-:Y:S01]  /*3db0*/  FADD R29, R19, R58 ;  /* 0x0000003a131d7221 */ /* 0x002fe20000000000 */
[----:B------:R-:W-:Y:S02]  /*3dc0*/  FADD R33, R38, R93 ;  /* 0x0000005d26217221 */ /* 0x000fe40000000000 */
[----:B------:R-:W-:Y:S01]  /*3dd0*/  FADD R80, R48, R81 ;  /* 0x0000005130507221 */ /* 0x000fe20000000000 */
[----:B------:R-:W-:Y:S01]  /*3de0*/  FADD R94, R29, R72 ;  /* 0x000000481d5e7221 */ /* 0x000fe20000000000 */
[----:B------:R-:W-:Y:S01]  /*3df0*/  FADD R72, R34, R91 ;  /* 0x0000005b22487221 */ /* 0x000fe20000000000 */
[----:B------:R-:W-:Y:S01]  /*3e00*/  FADD R29, R27, R54 ;  /* 0x000000361b1d7221 */ /* 0x000fe20000000000 */
[--C-:B--2---:R-:W-:Y:S01]  /*3e10*/  FFMA R8, R77, UR4, -R7.reuse ;  /* 0x000000044d087c23 */ /* 0x104fe20008000807 */
[----:B------:R-:W-:Y:S01]  /*3e20*/  ULDC UR4, c[0x0][0x604] ;  /* 0x0001810000047ab9 */ /* 0x000fe20000000800 */
[----:B-----5:R-:W-:Y:S01]  /*3e30*/  @!P5 FMUL R70, R70, R70 ;  /* 0x000000464646d220 */ /* 0x020fe20000400000 */
[--C-:B------:R-:W-:Y:S01]  /*3e40*/  FFMA R84, R84, UR4, -R7.reuse ;  /* 0x0000000454547c23 */ /* 0x100fe20008000807 */
[----:B------:R-:W-:Y:S01]  /*3e50*/  FFMA R7, R85, UR5, -R7 ;  /* 0x0000000555077c23 */ /* 0x000fe20008000807 */
[----:B------:R-:W-:Y:S01]  /*3e60*/  FSETP.GEU.AND P2, PT, R8, -126, PT ;  /* 0xc2fc00000800780b */ /* 0x000fe20003f4e000 */
[----:B------:R-:W-:Y:S01]  /*3e70*/  FADD R49, R25, R72 ;  /* 0x0000004819317221 */ /* 0x000fe20000000000 */
[----:B------:R-:W-:Y:S01]  /*3e80*/  FADD R72, R46, R47 ;  /* 0x0000002f2e487221 */ /* 0x000fe20000000000 */
[----:B------:R-:W-:Y:S01]  /*3e90*/  FSETP.GEU.AND P6, PT, R84, -126, PT ;  /* 0xc2fc00005400780b */ /* 0x000fe20003fce000 */
[----:B------:R-:W-:Y:S01]  /*3ea0*/  FADD R25, R31, R74 ;  /* 0x0000004a1f197221 */ /* 0x000fe20000000000 */
[----:B------:R-:W-:Y:S01]  /*3eb0*/  FSETP.GEU.AND P5, PT, R7, -126, PT ;  /* 0xc2fc00000700780b */ /* 0x000fe20003fae000 */
[----:B------:R1:W2:Y:S01]  /*3ec0*/  MUFU.EX2 R77, R76 ;  /* 0x0000004c004d7308 */ /* 0x0002a20000000800 */
[----:B---3--:R-:W-:Y:S01]  /*3ed0*/  @!P3 FMUL R64, R64, R64 ;  /* 0x000000404040b220 */ /* 0x008fe20000400000 */
[----:B------:R-:W-:Y:S01]  /*3ee0*/  FADD R98, R25, R72 ;  /* 0x0000004819627221 */ /* 0x000fe20000000000 */
[----:B------:R-:W-:Y:S01]  /*3ef0*/  FADD R25, R59, R60 ;  /* 0x0000003c3b197221 */ /* 0x000fe20000000000 */
[----:B------:R-:W-:Y:S01]  /*3f00*/  FADD R45, R45, R94 ;  /* 0x0000005e2d2d7221 */ /* 0x000fe20000000000 */
[----:B------:R-:W-:Y:S01]  /*3f10*/  FADD R49, R49, R96 ;  /* 0x0000006031317221 */ /* 0x000fe20000000000 */
[----:B------:R-:W-:Y:S01]  /*3f20*/  F2FP.BF16.F32.PACK_AB R31, R30, R31 ;  /* 0x0000001f1e1f723e */ /* 0x000fe200000010ff */
[----:B------:R-:W-:Y:S01]  /*3f30*/  @!P2 FMUL R8, R8, 0.5 ;  /* 0x3f0000000808a820 */ /* 0x000fe20000400000 */
[----:B------:R-:W-:Y:S01]  /*3f40*/  F2FP.BF16.F32.PACK_AB R27, R22, R27 ;  /* 0x0000001b161b723e */ /* 0x000fe200000010ff */
[----:B-1----:R-:W-:Y:S01]  /*3f50*/  FADD R76, R35, R82 ;  /* 0x00000052234c7221 */ /* 0x002fe20000000000 */
[----:B------:R-:W-:Y:S01]  /*3f60*/  @!P6 FMUL R84, R84, 0.5 ;  /* 0x3f0000005454e820 */ /* 0x000fe20000400000 */
[----:B------:R1:W3:Y:S01]  /*3f70*/  MUFU.EX2 R68, R8 ;  /* 0x0000000800447308 */ /* 0x0002e20000000800 */
[----:B------:R-:W-:Y:S01]  /*3f80*/  @!P5 FMUL R7, R7, 0.5 ;  /* 0x3f0000000707d820 */ /* 0x000fe20000400000 */
[----:B------:R-:W-:Y:S01]  /*3f90*/  FADD R53, R29, R76 ;  /* 0x0000004c1d357221 */ /* 0x000fe20000000000 */
[----:B------:R-:W-:Y:S01]  /*3fa0*/  FADD R29, R30, R89 ;  /* 0x000000591e1d7221 */ /* 0x000fe20000000000 */
[----:B------:R-:W-:Y:S01]  /*3fb0*/  FADD R76, R39, R14 ;  /* 0x0000000e274c7221 */ /* 0x000fe20000000000 */
[----:B------:R-:W-:Y:S01]  /*3fc0*/  F2FP.BF16.F32.PACK_AB R35, R38, R35 ;  /* 0x000000232623723e */ /* 0x000fe200000010ff */
[----:B--2---:R-:W-:Y:S01]  /*3fd0*/  @!P4 FMUL R77, R77, R77 ;  /* 0x0000004d4d4dc220 */ /* 0x004fe20000400000 */
[----:B------:R-:W-:Y:S01]  /*3fe0*/  FADD R98, R53, R98 ;  /* 0x0000006235627221 */ /* 0x000fe20000000000 */
[----:B------:R2:W4:Y:S01]  /*3ff0*/  MUFU.EX2 R85, R84 ;  /* 0x0000005400557308 */ /* 0x0005220000000800 */
[----:B-1----:R-:W-:Y:S01]  /*4000*/  FADD R8, R22, R51 ;  /* 0x0000003316087221 */ /* 0x002fe20000000000 */
[----:B------:R-:W-:Y:S01]  /*4010*/  FADD R97, R29, R76 ;  /* 0x0000004c1d617221 */ /* 0x000fe20000000000 */
[----:B------:R-:W-:Y:S01]  /*4020*/  FADD R29, R32, R65 ;  /* 0x00000041201d7221 */ /* 0x000fe20000000000 */
[----:B------:R-:W-:Y:S01]  /*4030*/  FADD R76, R75, R66 ;  /* 0x000000424b4c7221 */ /* 0x000fe20000000000 */
[----:B------:R-:W-:Y:S01]  /*4040*/  FADD R92, R8, R33 ;  /* 0x00000021085c7221 */ /* 0x000fe20000000000 */
[----:B------:R-:W-:Y:S01]  /*4050*/  FADD R8, R24, R87 ;  /* 0x0000005718087221 */ /* 0x000fe20000000000 */
[----:B------:R-:W-:Y:S01]  /*4060*/  FADD R33, R67, R62 ;  /* 0x0000003e43217221 */ /* 0x000fe20000000000 */
[----:B------:R1:W5:Y:S01]  /*4070*/  MUFU.EX2 R72, R7 ;  /* 0x0000000700487308 */ /* 0x0003620000000800 */
[----:B--2---:R-:W-:Y:S01]  /*4080*/  FADD R84, R83, R70 ;  /* 0x0000004653547221 */ /* 0x004fe20000000000 */
[----:B---3--:R-:W-:Y:S01]  /*4090*/  @!P2 FMUL R68, R68, R68 ;  /* 0x000000444444a220 */ /* 0x008fe20000400000 */
[----:B------:R-:W-:Y:S01]  /*40a0*/  FADD R37, R8, R37 ;  /* 0x0000002508257221 */ /* 0x000fe20000000000 */
[----:B------:R-:W-:Y:S01]  /*40b0*/  FADD R88, R29, R80 ;  /* 0x000000501d587221 */ /* 0x000fe20000000000 */
[----:B------:R-:W-:Y:S01]  /*40c0*/  FADD R41, R25, R76 ;  /* 0x0000004c19297221 */ /* 0x000fe20000000000 */
[----:B------:R-:W-:Y:S01]  /*40d0*/  FADD R90, R33, R84 ;  /* 0x00000054215a7221 */ /* 0x000fe20000000000 */
[----:B------:R-:W-:Y:S01]  /*40e0*/  FADD R76, R44, R77 ;  /* 0x0000004d2c4c7221 */ /* 0x000fe20000000000 */
[----:B------:R-:W-:Y:S01]  /*40f0*/  FADD R25, R36, R69 ;  /* 0x0000004524197221 */ /* 0x000fe20000000000 */
[----:B----4-:R-:W-:Y:S01]  /*4100*/  @!P6 FMUL R85, R85, R85 ;  /* 0x000000555555e220 */ /* 0x010fe20000400000 */
[----:B-1----:R-:W-:Y:S01]  /*4110*/  FADD R7, R28, R61 ;  /* 0x0000003d1c077221 */ /* 0x002fe20000000000 */
[----:B------:R-:W-:Y:S01]  /*4120*/  FADD R8, R63, R56 ;  /* 0x000000383f087221 */ /* 0x000fe20000000000 */
[----:B------:R-:W-:Y:S01]  /*4130*/  FADD R33, R79, R68 ;  /* 0x000000444f217221 */ /* 0x000fe20000000000 */
[----:B------:R-:W-:Y:S01]  /*4140*/  FADD R80, R52, R85 ;  /* 0x0000005534507221 */ /* 0x000fe20000000000 */
[----:B------:R-:W-:Y:S01]  /*4150*/  FADD R29, R71, R64 ;  /* 0x00000040471d7221 */ /* 0x000fe20000000000 */
[----:B------:R-:W-:Y:S01]  /*4160*/  FADD R7, R7, R76 ;  /* 0x0000004c07077221 */ /* 0x000fe20000000000 */
[----:B------:R-:W-:Y:S01]  /*4170*/  FADD R8, R8, R33 ;  /* 0x0000002108087221 */ /* 0x000fe20000000000 */
[----:B-----5:R-:W-:Y:S01]  /*4180*/  @!P5 FMUL R72, R72, R72 ;  /* 0x000000484848d220 */ /* 0x020fe20000400000 */
[----:B------:R-:W-:Y:S01]  /*4190*/  FADD R80, R25, R80 ;  /* 0x0000005019507221 */ /* 0x000fe20000000000 */
[----:B------:R-:W-:Y:S01]  /*41a0*/  FADD R37, R37, R88 ;  /* 0x0000005825257221 */ /* 0x000fe20000000000 */
[----:B------:R-:W-:Y:S01]  /*41b0*/  FADD R41, R41, R90 ;  /* 0x0000005a29297221 */ /* 0x000fe20000000000 */
[----:B------:R-:W-:Y:S01]  /*41c0*/  FADD R84, R57, R72 ;  /* 0x0000004839547221 */ /* 0x000fe20000000000 */
[----:B------:R-:W-:Y:S01]  /*41d0*/  FADD R80, R7, R80 ;  /* 0x0000005007507221 */ /* 0x000fe20000000000 */
[----:B------:R-:W-:Y:S01]  /*41e0*/  FADD R92, R92, R97 ;  /* 0x000000615c5c7221 */ /* 0x000fe20000000000 */
[----:B------:R-:W-:Y:S01]  /*41f0*/  MOV R7, UR10 ;  /* 0x0000000a00077c02 */ /* 0x000fe20008000f00 */
[----:B------:R-:W-:Y:S01]  /*4200*/  FADD R29, R29, R84 ;  /* 0x000000541d1d7221 */ /* 0x000fe20000000000 */
[----:B------:R-:W-:Y:S01]  /*4210*/  FADD R37, R37, R80 ;  /* 0x0000005025257221 */ /* 0x000fe20000000000 */
[----:B------:R-:W-:Y:S01]  /*4220*/  FADD R45, R45, R98 ;  /* 0x000000622d2d7221 */ /* 0x000fe20000000000 */
[----:B------:R-:W-:Y:S01]  /*4230*/  FADD R92, R49, R92 ;  /* 0x0000005c315c7221 */ /* 0x000fe20000000000 */
[----:B------:R-:W-:Y:S01]  /*4240*/  FADD R8, R8, R29 ;  /* 0x0000001d08087221 */ /* 0x000fe20000000000 */
[----:B------:R-:W-:Y:S01]  /*4250*/  F2FP.BF16.F32.PACK_AB R29, R26, R19 ;  /* 0x000000131a1d723e */ /* 0x000fe200000010ff */
[----:B------:R1:W-:Y:S01]  /*4260*/  SYNCS.ARRIVE.TRANS64.A1T0 RZ, [R7+UR14], RZ ;  /* 0x000000ff07ff79a7 */ /* 0x0003e2000810000e */
[----:B------:R-:W-:Y:S01]  /*4270*/  F2FP.BF16.F32.PACK_AB R26, R63, R28 ;  /* 0x0000001c3f1a723e */ /* 0x000fe200000010ff */
[----:B------:R-:W-:Y:S01]  /*4280*/  FADD R8, R41, R8 ;  /* 0x0000000829087221 */ /* 0x000fe20000000000 */
[----:B------:R-:W-:-:S02]  /*4290*/  F2FP.BF16.F32.PACK_AB R33, R34, R21 ;  /* 0x000000152221723e */ /* 0x000fc400000010ff */
[----:B------:R-:W-:Y:S01]  /*42a0*/  F2FP.BF16.F32.PACK_AB R41, R43, R50 ;  /* 0x000000322b29723e */ /* 0x000fe200000010ff */
[----:B------:R-:W-:Y:S01]  /*42b0*/  FADD R8, R37, R8 ;  /* 0x0000000825087221 */ /* 0x000fe20000000000 */
[----:B------:R-:W-:Y:S01]  /*42c0*/  F2FP.BF16.F32.PACK_AB R28, R67, R32 ;  /* 0x00000020431c723e */ /* 0x000fe200000010ff */
[----:B-1----:R-:W-:Y:S01]  /*42d0*/  FADD R7, R45, R92 ;  /* 0x0000005c2d077221 */ /* 0x002fe20000000000 */
[----:B------:R-:W-:Y:S02]  /*42e0*/  F2FP.BF16.F32.PACK_AB R30, R71, R36 ;  /* 0x00000024471e723e */ /* 0x000fe400000010ff */
[----:B------:R-:W-:Y:S02]  /*42f0*/  F2FP.BF16.F32.PACK_AB R37, R42, R23 ;  /* 0x000000172a25723e */ /* 0x000fe400000010ff */
[----:B------:R-:W-:Y:S02]  /*4300*/  F2FP.BF16.F32.PACK_AB R39, R39, R46 ;  /* 0x0000002e2727723e */ /* 0x000fe400000010ff */
[----:B------:R-:W-:-:S02]  /*4310*/  F2FP.BF16.F32.PACK_AB R43, R51, R54 ;  /* 0x00000036332b723e */ /* 0x000fc400000010ff */
[----:B------:R-:W-:Y:S02]  /*4320*/  F2FP.BF16.F32.PACK_AB R53, R55, R58 ;  /* 0x0000003a3735723e */ /* 0x000fe400000010ff */
[----:B------:R-:W-:Y:S02]  /*4330*/  F2FP.BF16.F32.PACK_AB R32, R75, R40 ;  /* 0x000000284b20723e */ /* 0x000fe400000010ff */
        /* <DEDUP_REMOVED lines=16> */
[----:B------:R-:W-:Y:S01]  /*4440*/  F2FP.BF16.F32.PACK_AB R46, R72, R85 ;  /* 0x00000055482e723e */ /* 0x000fe200000010ff */
[----:B------:R-:W-:Y:S06]  /*4450*/  @!P0 BRA `(.L_x_19) ;  /* 0x0000000000048947 */ /* 0x000fec0003800000 */
[----:B------:R-:W-:Y:S01]  /*4460*/  BPT.TRAP 0x1 ;  /* 0x000000040000795c */ /* 0x000fe20000300000 */
.L_x_19:
[----:B------:R-:W1:Y:S02]  /*4470*/  SYNCS.PHASECHK.TRANS64.TRYWAIT P1, [UR61+0x54008], R6 ;  /* 0x05400806ff0075a7 */ /* 0x000e64000802017d */
[----:B-1----:R-:W-:Y:S05]  /*4480*/  @!P1 BRA `(.L_x_20) ;  /* 0x000000e800149947 */ /* 0x002fea0003800000 */
.L_x_114:
[----:B------:R-:W-:Y:S01]  /*4490*/  UIADD3 UR4, UR60, 0xe00, URZ ;  /* 0x00000e003c047890 */ /* 0x000fe2000fffe03f */
[----:B------:R-:W-:Y:S01]  /*44a0*/  WARPGROUP.ARRIVE ;  /* 0x00000000000079c5 */ /* 0x000fe20000000000 */
[----:B------:R-:W-:Y:S01]  /*44b0*/  UMOV UR19, 0x80000020 ;  /* 0x8000002000137882 */ /* 0x000fe20000000000 */
[----:B------:R-:W-:Y:S01]  /*44c0*/  UIADD3 UR6, UR60, 0x1000, URZ ;  /* 0x000010003c067890 */ /* 0x000fe2000fffe03f */
[----:B------:R-:W-:Y:S01]  /*44d0*/  F2FP.BF16.F32.PACK_AB R47, R14, R47 ;  /* 0x0000002f0e2f723e */ /* 0x000fe200000010ff */
[----:B------:R-:W-:Y:S01]  /*44e0*/  UMOV UR7, 0x80000020 ;  /* 0x8000002000077882 */ /* 0x000fe20000000000 */
[----:B------:R-:W-:Y:S01]  /*44f0*/  UIADD3 UR10, UR60, 0x1200, URZ ;  /* 0x000012003c0a7890 */ /* 0x000fe2000fffe03f */
[----:B------:R-:W-:Y:S01]  /*4500*/  UMOV UR18, UR4 ;  /* 0x0000000400127c82 */ /* 0x000fe20008000000 */
[----:B------:R-:W-:Y:S01]  /*4510*/  UMOV UR11, 0x80000020 ;  /* 0x80000020000b7882 */ /* 0x000fe20000000000 */
[----:B------:R-:W-:Y:S01]  /*4520*/  HGMMA.64x32x16.F32.BF16 R184, R24, gdesc[UR16].tnspB, RZ, !UPT, gsb0 ;  /* 0x4060001018b87df0 */ /* 0x000fe2000c0018ff */
[----:B------:R-:W-:Y:S01]  /*4530*/  UIADD3 UR14, UR60, 0x1400, URZ ;  /* 0x000014003c0e7890 */ /* 0x000fe2000fffe03f */
[----:B------:R-:W-:Y:S01]  /*4540*/  UMOV UR19, 0x80000020 ;  /* 0x8000002000137882 */ /* 0x000fe20000000000 */
[----:B------:R-:W-:-:S05]  /*4550*/  UIADD3 UR4, UR60, 0x1600, URZ ;  /* 0x000016003c047890 */ /* 0x000fca000fffe03f */
[----:B------:R-:W-:Y:S01]  /*4560*/  UMOV UR18, UR14 ;  /* 0x0000000e00127c82 */ /* 0x000fe20008000000 */
[----:B------:R-:W-:Y:S01]  /*4570*/  UIADD3 UR14, UR60, 0x1440, URZ ;  /* 0x000014403c0e7890 */ /* 0x000fe2000fffe03f */
[----:B------:R-:W-:Y:S02]  /*4580*/  WARPGROUP.DEPBAR.LE gsb0, 0x0 ;  /* 0x00008000000079c5 */ /* 0x000fe40000010000 */
[----:B------:R-:W-:-:S06]  /*4590*/  WARPGROUP.ARRIVE ;  /* 0x00000000000079c5 */ /* 0x000fcc0000000000 */
[----:B------:R-:W-:Y:S01]  /*45a0*/  HGMMA.64x32x16.F32.BF16 R168, R24, gdesc[UR4].tnspB, RZ, !UPT, gsb0 ;  /* 0x4060000418a87df0 */ /* 0x000fe2000c0018ff */
[----:B------:R-:W-:Y:S01]  /*45b0*/  UIADD3 UR6, UR60, 0x1800, URZ ;  /* 0x000018003c067890 */ /* 0x000fe2000fffe03f */
[----:B------:R-:W-:Y:S01]  /*45c0*/  UMOV UR7, 0x80000020 ;  /* 0x8000002000077882 */ /* 0x000fe20000000000 */
        /* <DEDUP_REMOVED lines=8> */
[----:B------:R-:W-:Y:S01]  /*4650*/  UMOV UR18, UR4 ;  /* 0x0000000400127c82 */ /* 0x000fe20008000000 */
[----:B------:R-:W-:Y:S01]  /*4660*/  UMOV UR19, 0x80000020 ;  /* 0x8000002000137882 */ /* 0x000fe20000000000 */
[----:B------:R-:W-:Y:S01]  /*4670*/  UIADD3 UR4, UR60, 0xe40, URZ ;  /* 0x00000e403c047890 */ /* 0x000fe2000fffe03f */
        /* <DEDUP_REMOVED lines=18> */
[----:B------:R-:W-:Y:S01]  /*47a0*/  HGMMA.64x32x16.F32.BF16 R184, R28, gdesc[UR16].tnspB, R184, gsb0 ;  /* 0x406000101cb87df0 */ /* 0x000fe200080018b8 */
[----:B------:R-:W-:Y:S01]  /*47b0*/  UMOV UR18, UR14 ;  /* 0x0000000e00127c82 */ /* 0x000fe20008000000 */
[----:B------:R-:W-:Y:S01]  /*47c0*/  UMOV UR19, 0x80000020 ;  /* 0x8000002000137882 */ /* 0x000fe20000000000 */
[----:B------:R-:W-:Y:S01]  /*47d0*/  UIADD3 UR14, UR60, 0x1480, URZ ;  /* 0x000014803c0e7890 */ /* 0x000fe2000fffe03f */
[----:B------:R-:W-:Y:S02]  /*47e0*/  WARPGROUP.DEPBAR.LE gsb0, 0x0 ;  /* 0x00008000000079c5 */ /* 0x000fe40000010000 */
[----:B------:R-:W-:-:S06]  /*47f0*/  WARPGROUP.ARRIVE ;  /* 0x00000000000079c5 */ /* 0x000fcc0000000000 */
[----:B------:R-:W-:Y:S01]  /*4800*/  HGMMA.64x32x16.F32.BF16 R168, R28, gdesc[UR4].tnspB, R168, gsb0 ;  /* 0x406000041ca87df0 */ /* 0x000fe200080018a8 */
[----:B------:R-:W-:Y:S01]  /*4810*/  UIADD3 UR6, UR60, 0x1840, URZ ;  /* 0x000018403c067890 */ /* 0x000fe2000fffe03f */
[----:B------:R-:W-:Y:S01]  /*4820*/  UMOV UR7, 0x80000020 ;  /* 0x8000002000077882 */ /* 0x000fe20000000000 */
        /* <DEDUP_REMOVED lines=239> */
[----:B------:R-:W-:Y:S03]  /*5720*/  HGMMA.64x32x16.F32.BF16 R120, R44, gdesc[UR16].tnspB, R120, gsb0 ;  /* 0x406000102c787df0 */ /* 0x000fe60008001878 */
[----:B------:R-:W-:Y:S02]  /*5730*/  WARPGROUP.DEPBAR.LE gsb0, 0x0 ;  /* 0x00008000000079c5 */ /* 0x000fe40000010000 */
[----:B------:R-:W-:-:S06]  /*5740*/  WARPGROUP.ARRIVE ;  /* 0x00000000000079c5 */ /* 0x000fcc0000000000 */
[----:B------:R-:W-:Y:S03]  /*5750*/  HGMMA.64x32x16.F32.BF16 R104, R44, gdesc[UR4].tnspB, R104, gsb0 ;  /* 0x406000042c687df0 */ /* 0x000fe60008001868 */
[----:B------:R-:W-:Y:S02]  /*5760*/  WARPGROUP.DEPBAR.LE gsb0, 0x0 ;  /* 0x00008000000079c5 */ /* 0x000fe40000010000 */
[----:B------:R-:W-:-:S06]  /*5770*/  WARPGROUP.ARRIVE ;  /* 0x00000000000079c5 */ /* 0x000fcc0000000000 */
[----:B------:R-:W-:Y:S03]  /*5780*/  HGMMA.64x32x16.F32.BF16 R88, R44, gdesc[UR8].tnspB, R88, gsb0 ;  /* 0x406000082c587df0 */ /* 0x000fe60008001858 */
[----:B------:R-:W-:Y:S02]  /*5790*/  WARPGROUP.DEPBAR.LE gsb0, 0x0 ;  /* 0x00008000000079c5 */ /* 0x000fe40000010000 */
[----:B------:R-:W-:Y:S05]  /*57a0*/  @!P0 BRA `(.L_x_21) ;  /* 0x0000000000048947 */ /* 0x000fea0003800000 */
[----:B------:R-:W-:Y:S01]  /*57b0*/  BPT.TRAP 0x1 ;  /* 0x000000040000795c */ /* 0x000fe20000300000 */
.L_x_21:
[----:B------:R-:W-:Y:S01]  /*57c0*/  UISETP.GT.U32.AND UP0, UPT, UR15, 0x1, UPT ;  /* 0x000000010f00788c */ /* 0x000fe2000bf04070 */
[----:B-1----:R-:W-:Y:S01]  /*57d0*/  MOV R6, RZ ;  /* 0x000000ff00067202 */ /* 0x002fe20000000f00 */
[----:B------:R-:W-:-:S04]  /*57e0*/  UIADD3 UR4, UR61, 0x54028, URZ ;  /* 0x000540283d047890 */ /* 0x000fc8000fffe03f */
[----:B------:R-:W-:Y:S01]  /*57f0*/  PLOP3.LUT P1, PT, PT, PT, UP0, 0x80, 0x0 ;  /* 0x000000000000781c */ /* 0x000fe20003f2f008 */
[----:B------:R-:W-:-:S09]  /*5800*/  UPRMT UR4, URZ, 0x654, UR4 ;  /* 0x000006543f047896 */ /* 0x000fd20008000004 */
[----:B------:R-:W-:Y:S03]  /*5810*/  SYNCS.ARRIVE.TRANS64.RED.A1T0 RZ, [UR4], RZ ;  /* 0x000000ffffff79a7 */ /* 0x000fe60008100404 */
[----:B------:R-:W-:Y:S05]  /*5820*/  @P1 BRA `(.L_x_22) ;  /* 0x0000000000041947 */ /* 0x000fea0003800000 */
[----:B------:R-:W-:Y:S01]  /*5830*/  BPT.TRAP 0x1 ;  /* 0x000000040000795c */ /* 0x000fe20000300000 */
.L_x_22:
[----:B------:R-:W-:Y:S01]  /*5840*/  ISETP.GE.AND P2, PT, R9, 0x3, PT ;  /* 0x000000030900780c */ /* 0x000fe20003f46270 */
[----:B------:R-:W-:Y:S01]  /*5850*/  UMOV UR7, 0x1 ;  /* 0x0000000100077882 */ /* 0x000fe20000000000 */
[----:B------:R-:W-:Y:S01]  /*5860*/  UMOV UR6, 0x2 ;  /* 0x0000000200067882 */ /* 0x000fe20000000000 */
[----:B------:R-:W-:Y:S02]  /*5870*/  IADD3 R5, R5, 0x80, RZ ;  /* 0x0000008005057810 */ /* 0x000fe40007ffe0ff */
[----:B------:R-:W-:-:S08]  /*5880*/  IADD3 R9, R9, -0x1, RZ ;  /* 0xffffffff09097810 */ /* 0x000fd00007ffe0ff */
[----:B------:R-:W-:Y:S05]  /*5890*/  @!P2 BRA `(.L_x_23) ;  /* 0x000000400038a947 */ /* 0x000fea0003800000 */
[----:B------:R-:W-:Y:S01]  /*58a0*/  MOV R15, R17 ;  /* 0x00000011000f7202 */ /* 0x000fe20000000f00 */
[----:B------:R-:W-:Y:S01]  /*58b0*/  UMOV UR6, 0x2 ;  /* 0x0000000200067882 */ /* 0x000fe20000000000 */
[----:B------:R-:W-:Y:S01]  /*58c0*/  MOV R19, R18 ;  /* 0x0000001200137202 */ /* 0x000fe20000000f00 */
[----:B------:R-:W-:Y:S01]  /*58d0*/  UMOV UR7, 0x1 ;  /* 0x0000000100077882 */ /* 0x000fe20000000000 */
[----:B------:R-:W-:Y:S01]  /*58e0*/  MOV R6, RZ ;  /* 0x000000ff00067202 */ /* 0x000fe20000000f00 */
[----:B------:R-:W-:-:S06]  /*58f0*/  ULDC UR4, c[0x0][0x604] ;  /* 0x0001810000047ab9 */ /* 0x000fcc0000000800 */
.L_x_34:
[----:B------:R-:W-:-:S13]  /*5900*/  PLOP3.LUT P3, PT, PT, PT, UP1, 0x80, 0x0 ;  /* 0x000000000000781c */ /* 0x000fda0003f6f018 */
[----:B-1----:R-:W-:Y:S05]  /*5910*/  @!P3 BRA `(.L_x_24) ;  /* 0x000000000004b947 */ /* 0x002fea0003800000 */
[----:B------:R-:W-:Y:S01]  /*5920*/  BPT.TRAP 0x1 ;  /* 0x000000040000795c */ /* 0x000fe20000300000 */
.L_x_24:
[----:B------:R-:W-:Y:S01]  /*5930*/  ULEA UR5, UR6, UR61, 0x3 ;  /* 0x0000003d06057291 */ /* 0x000fe2000f8e183f */
[----:B------:R-:W-:-:S08]  /*5940*/  SHF.L.U32 R14, R6, 0x1f, RZ ;  /* 0x0000001f060e7819 */ /* 0x000fd000000006ff */
[----:B------:R-:W1:Y:S02]  /*5950*/  SYNCS.PHASECHK.TRANS64.TRYWAIT P2, [UR5+0x54000], R14 ;  /* 0x0540000eff0075a7 */ /* 0x000e640008040145 */
[----:B-1----:R-:W-:Y:S05]  /*5960*/  @!P2 BRA `(.L_x_25) ;  /* 0x000000d000f4a947 */ /* 0x002fea0003800000 */
.L_x_115:
[----:B------:R-:W-:Y:S01]  /*5970*/  ULOP3.LUT UR5, UR60, 0x10000, URZ, 0xfc, !UPT ;  /* 0x000100003c057892 */ /* 0x000fe2000f8efc3f */
[----:B------:R-:W-:Y:S01]  /*5980*/  R2UR UR56, R12 ;  /* 0x000000000c3872ca */ /* 0x000fe200000e0000 */
[----:B------:R-:W-:Y:S01]  /*5990*/  WARPGROUP.ARRIVE ;  /* 0x00000000000079c5 */ /* 0x000fe20000000000 */
[----:B------:R-:W-:Y:S01]  /*59a0*/  R2UR UR57, R13 ;  /* 0x000000000d3972ca */ /* 0x000fe200000e0000 */
[----:B------:R-:W-:Y:S01]  /*59b0*/  UIMAD UR5, UR6, 0xe00, UR5 ;  /* 0x00000e00060578a4 */ /* 0x000fe2000f8e0205 */
[----:B------:R-:W-:Y:S01]  /*59c0*/  UMOV UR59, 0x80000020 ;  /* 0x80000020003b7882 */ /* 0x000fe20000000000 */
[----:B------:R-:W-:Y:S02]  /*59d0*/  UMOV UR11, 0x80000020 ;  /* 0x80000020000b7882 */ /* 0x000fe40000000000 */
[----:B------:R-:W-:Y:S02]  /*59e0*/  UIADD3 UR10, UR5, 0x2, URZ ;  /* 0x00000002050a7890 */ /* 0x000fe4000fffe03f */
[----:B------:R-:W-:-:S02]  /*59f0*/  UIADD3 UR14, UR5, 0x200, URZ ;  /* 0x00000200050e7890 */ /* 0x000fc4000fffe03f */
[----:B------:R-:W-:Y:S01]  /*5a00*/  UMOV UR58, UR5 ;  /* 0x00000005003a7c82 */ /* 0x000fe20008000000 */
[----:B------:R-:W-:Y:S01]  /*5a10*/  UMOV UR15, 0x80000020 ;  /* 0x80000020000f7882 */ /* 0x000fe20000000000 */
[----:B------:R-:W-:Y:S02]  /*5a20*/  UIADD3 UR18, UR5, 0x202, URZ ;  /* 0x0000020205127890 */ /* 0x000fe4000fffe03f */
[----:B------:R-:W-:Y:S01]  /*5a30*/  HGMMA.64x128x16.F32.BF16 R24, gdesc[UR56], RZ, !UPT, gsb0 ;  /* 0x01e00000381879f0 */ /* 0x000fe2000c0018ff */
[----:B------:R-:W-:Y:S01]  /*5a40*/  UMOV UR19, 0x80000020 ;  /* 0x8000002000137882 */ /* 0x000fe20000000000 */
[----:B------:R-:W-:Y:S01]  /*5a50*/  UIADD3 UR22, UR5, 0x400, URZ ;  /* 0x0000040005167890 */ /* 0x000fe2000fffe03f */
[----:B------:R-:W-:Y:S01]  /*5a60*/  R2UR UR56, R10 ;  /* 0x000000000a3872ca */ /* 0x000fe200000e0000 */
[----:B------:R-:W-:Y:S01]  /*5a70*/  UMOV UR23, 0x80000020 ;  /* 0x8000002000177882 */ /* 0x000fe20000000000 */
[----:B------:R-:W-:Y:S01]  /*5a80*/  UIADD3 UR26, UR5, 0x402, URZ ;  /* 0x00000402051a7890 */ /* 0x000fe2000fffe03f */
[----:B------:R-:W-:Y:S01]  /*5a90*/  R2UR UR57, R11 ;  /* 0x000000000b3972ca */ /* 0x000fe200000e0000 */
        /* <DEDUP_REMOVED lines=16> */
[----:B------:R-:W-:-:S06]  /*5ba0*/  UMOV UR59, 0x80000020 ;  /* 0x80000020003b7882 */ /* 0x000fcc0000000000 */
[----:B------:R-:W-:Y:S01]  /*5bb0*/  UMOV UR58, UR5 ;  /* 0x00000005003a7c82 */ /* 0x000fe20008000000 */
[----:B------:R-:W-:-:S04]  /*5bc0*/  UIADD3 UR5, UR6, 0x1, URZ ;  /* 0x0000000106057890 */ /* 0x000fc8000fffe03f */
[----:B------:R-:W-:-:S04]  /*5bd0*/  UISETP.NE.AND UP0, UPT, UR5, 0x5, UPT ;  /* 0x000000050500788c */ /* 0x000fc8000bf05270 */
[----:B------:R-:W-:Y:S02]  /*5be0*/  USEL UR6, URZ, 0x1, UP0 ;  /* 0x000000013f067887 */ /* 0x000fe40008000000 */
[----:B------:R-:W-:-:S04]  /*5bf0*/  USEL UR5, UR5, URZ, UP0 ;  /* 0x0000003f05057287 */ /* 0x000fc80008000000 */
[----:B------:R-:W-:Y:S01]  /*5c00*/  LOP3.LUT R6, R6, UR6, RZ, 0x3c, !PT ;  /* 0x0000000606067c12 */ /* 0x000fe2000f8e3cff */
[----:B------:R-:W-:Y:S02]  /*5c10*/  WARPGROUP.DEPBAR.LE gsb0, 0x0 ;  /* 0x00008000000079c5 */ /* 0x000fe40000010000 */
[----:B------:R-:W-:-:S06]  /*5c20*/  WARPGROUP.ARRIVE ;  /* 0x00000000000079c5 */ /* 0x000fcc0000000000 */
[----:B------:R-:W-:Y:S03]  /*5c30*/  HGMMA.64x128x16.F32.BF16 R24, gdesc[UR8], R24, gsb0 ;  /* 0x01e00000081879f0 */ /* 0x000fe60008001818 */
[----:B------:R-:W-:Y:S02]  /*5c40*/  WARPGROUP.DEPBAR.LE gsb0, 0x0 ;  /* 0x00008000000079c5 */ /* 0x000fe40000010000 */
[----:B------:R-:W-:-:S07]  /*5c50*/  WARPGROUP.ARRIVE ;  /* 0x00000000000079c5 */ /* 0x000fce0000000000 */
        /* <DEDUP_REMOVED lines=35> */
[----:B------:R-:W-:Y:S05]  /*5e90*/  @!P3 BRA `(.L_x_26) ;  /* 0x000000000004b947 */ /* 0x000fea0003800000 */
[----:B------:R-:W-:Y:S01]  /*5ea0*/  BPT.TRAP 0x1 ;  /* 0x000000040000795c */ /* 0x000fe20000300000 */
.L_x_26:
[----:B-1----:R-:W-:Y:S01]  /*5eb0*/  FMNMX R14, R24, R15, !PT ;  /* 0x0000000f180e7209 */ /* 0x002fe20007800000 */
[----:B------:R-:W-:Y:S01]  /*5ec0*/  ULEA UR6, UR5, UR61, 0x3 ;  /* 0x0000003d05067291 */ /* 0x000fe2000f8e183f */
[----:B------:R-:W-:Y:S02]  /*5ed0*/  FMNMX R22, R26, R19, !PT ;  /* 0x000000131a167209 */ /* 0x000fe40007800000 */
[----:B------:R-:W-:Y:S02]  /*5ee0*/  FMNMX R17, R25, R14, !PT ;  /* 0x0000000e19117209 */ /* 0x000fe40007800000 */
[----:B------:R-:W-:Y:S02]  /*5ef0*/  FMNMX R21, R27, R22, !PT ;  /* 0x000000161b157209 */ /* 0x000fe40007800000 */
[----:B------:R-:W-:Y:S02]  /*5f00*/  FMNMX R14, R28, R17, !PT ;  /* 0x000000111c0e7209 */ /* 0x000fe40007800000 */
[----:B------:R-:W-:-:S02]  /*5f10*/  FMNMX R200, R30, R21, !PT ;  /* 0x000000151ec87209 */ /* 0x000fc40007800000 */
[----:B------:R-:W-:Y:S02]  /*5f20*/  FMNMX R17, R29, R14, !PT ;  /* 0x0000000e1d117209 */ /* 0x000fe40007800000 */
[----:B------:R-:W-:Y:S02]  /*5f30*/  FMNMX R21, R31, R200, !PT ;  /* 0x000000c81f157209 */ /* 0x000fe40007800000 */
[----:B------:R-:W-:-:S04]  /*5f40*/  FMNMX R14, R32, R17, !PT ;  /* 0x00000011200e7209 */ /* 0x000fc80007800000 */
        /* <DEDUP_REMOVED lines=26> */
[----:B------:R-:W-:-:S05]  /*60f0*/  FMNMX R18, R85, R14, !PT ;  /* 0x0000000e55127209 */ /* 0x000fca0007800000 */
[----:B------:R-:W1:Y:S02]  /*6100*/  SHFL.BFLY PT, R17, R18, 0x1, 0x1f ;  /* 0x0c201f0012117f89 */ /* 0x000e6400000e0000 */
[----:B-1----:R-:W-:Y:S02]  /*6110*/  FMNMX R20, R18, R17, !PT ;  /* 0x0000001112147209 */ /* 0x002fe40007800000 */
[----:B------:R-:W-:-:S03]  /*6120*/  FMNMX R18, R34, R21, !PT ;  /* 0x0000001522127209 */ /* 0x000fc60007800000 */
[----:B------:R-:W1:Y:S01]  /*6130*/  SHFL.BFLY PT, R17, R20, 0x2, 0x1f ;  /* 0x0c401f0014117f89 */ /* 0x000e6200000e0000 */
[----:B------:R-:W-:-:S04]  /*6140*/  FMNMX R21, R35, R18, !PT ;  /* 0x0000001223157209 */ /* 0x000fc80007800000 */
[----:B------:R-:W-:-:S04]  /*6150*/  FMNMX R18, R38, R21, !PT ;  /* 0x0000001526127209 */ /* 0x000fc80007800000 */
[----:B------:R-:W-:-:S04]  /*6160*/  FMNMX R21, R39, R18, !PT ;  /* 0x0000001227157209 */ /* 0x000fc80007800000 */
[----:B------:R-:W-:-:S04]  /*6170*/  FMNMX R18, R42, R21, !PT ;  /* 0x000000152a127209 */ /* 0x000fc80007800000 */
[----:B------:R-:W-:-:S04]  /*6180*/  FMNMX R21, R43, R18, !PT ;  /* 0x000000122b157209 */ /* 0x000fc80007800000 */
[----:B------:R-:W-:Y:S02]  /*6190*/  FMNMX R18, R46, R21, !PT ;  /* 0x000000152e127209 */ /* 0x000fe40007800000 */
[----:B-1----:R-:W-:Y:S02]  /*61a0*/  FMNMX R17, R20, R17, !PT ;  /* 0x0000001114117209 */ /* 0x002fe40007800000 */
[----:B------:R-:W-:Y:S02]  /*61b0*/  FMNMX R21, R47, R18, !PT ;  /* 0x000000122f157209 */ /* 0x000fe40007800000 */
[C---:B------:R-:W-:Y:S02]  /*61c0*/  FSETP.NEU.AND P2, PT, R17.reuse, -INF , PT ;  /* 0xff8000001100780b */ /* 0x040fe40003f4d000 */
[----:B------:R-:W-:Y:S02]  /*61d0*/  FMNMX R18, R50, R21, !PT ;  /* 0x0000001532127209 */ /* 0x000fe40007800000 */
[----:B------:R-:W-:-:S02]  /*61e0*/  FSEL R14, R17, RZ, P2 ;  /* 0x000000ff110e7208 */ /* 0x000fc40001000000 */
[----:B------:R-:W-:-:S03]  /*61f0*/  FMNMX R21, R51, R18, !PT ;  /* 0x0000001233157209 */ /* 0x000fc60007800000 */
[----:B------:R-:W-:Y:S01]  /*6200*/  FMUL R206, R14, UR4 ;  /* 0x000000040ece7c20 */ /* 0x000fe20008400000 */
[----:B------:R-:W-:-:S03]  /*6210*/  FMNMX R18, R54, R21, !PT ;  /* 0x0000001536127209 */ /* 0x000fc60007800000 */
[--C-:B------:R-:W-:Y:S01]  /*6220*/  FFMA R24, R24, UR4, -R206.reuse ;  /* 0x0000000418187c23 */ /* 0x100fe200080008ce */
[--C-:B------:R-:W-:Y:S01]  /*6230*/  FFMA R22, R25, UR4, -R206.reuse ;  /* 0x0000000419167c23 */ /* 0x100fe200080008ce */
[--C-:B------:R-:W-:Y:S01]  /*6240*/  FFMA R28, R28, UR4, -R206.reuse ;  /* 0x000000041c1c7c23 */ /* 0x100fe200080008ce */
[--C-:B------:R-:W-:Y:S01]  /*6250*/  FFMA R29, R29, UR4, -R206.reuse ;  /* 0x000000041d1d7c23 */ /* 0x100fe200080008ce */
[--C-:B------:R-:W-:Y:S01]  /*6260*/  FFMA R33, R33, UR4, -R206.reuse ;  /* 0x0000000421217c23 */ /* 0x100fe200080008ce */
[----:B------:R-:W-:Y:S01]  /*6270*/  FSETP.GEU.AND P6, PT, R24, -126, PT ;  /* 0xc2fc00001800780b */ /* 0x000fe20003fce000 */
        /* <DEDUP_REMOVED lines=9> */
[----:B------:R-:W-:Y:S01]  /*6310*/  FMNMX R21, R55, R18, !PT ;  /* 0x0000001237157209 */ /* 0x000fe20007800000 */
[--C-:B------:R-:W-:Y:S01]  /*6320*/  FFMA R25, R53, UR4, -R206.reuse ;  /* 0x0000000435197c23 */ /* 0x100fe200080008ce */
[--C-:B------:R-:W-:Y:S01]  /*6330*/  FFMA R52, R52, UR4, -R206.reuse ;  /* 0x0000000434347c23 */ /* 0x100fe200080008ce */
[----:B------:R-:W-:Y:S01]  /*6340*/  @!P6 FMUL R24, R24, 0.5 ;  /* 0x3f0000001818e820 */ /* 0x000fe20000400000 */
[----:B------:R-:W-:Y:S01]  /*6350*/  FMNMX R18, R58, R21, !PT ;  /* 0x000000153a127209 */ /* 0x000fe20007800000 */
[----:B------:R-:W-:Y:S01]  /*6360*/  @!P3 FMUL R22, R22, 0.5 ;  /* 0x3f0000001616b820 */ /* 0x000fe20000400000 */
[--C-:B------:R-:W-:Y:S01]  /*6370*/  FFMA R56, R56, UR4, -R206.reuse ;  /* 0x0000000438387c23 */ /* 0x100fe200080008ce */
[----:B------:R1:W2:Y:S01]  /*6380*/  MUFU.EX2 R203, R24 ;  /* 0x0000001800cb7308 */ /* 0x0002a20000000800 */
[----:B------:R-:W-:Y:S01]  /*6390*/  @!P4 FMUL R28, R28, 0.5 ;  /* 0x3f0000001c1cc820 */ /* 0x000fe20000400000 */
[----:B------:R-:W-:Y:S01]  /*63a0*/  @!P5 FMUL R29, R29, 0.5 ;  /* 0x3f0000001d1dd820 */ /* 0x000fe20000400000 */
[----:B------:R-:W-:Y:S01]  /*63b0*/  FMNMX R21, R59, R18, !PT ;  /* 0x000000123b157209 */ /* 0x000fe20007800000 */
[----:B------:R-:W-:Y:S01]  /*63c0*/  @!P2 FMUL R32, R32, 0.5 ;  /* 0x3f0000002020a820 */ /* 0x000fe20000400000 */
[--C-:B------:R-:W-:Y:S01]  /*63d0*/  FFMA R57, R57, UR4, -R206.reuse ;  /* 0x0000000439397c23 */ /* 0x100fe200080008ce */
[--C-:B------:R-:W-:Y:S01]  /*63e0*/  FFMA R65, R65, UR4, -R206.reuse ;  /* 0x0000000441417c23 */ /* 0x100fe200080008ce */
[----:B------:R-:W-:Y:S01]  /*63f0*/  FMNMX R18, R62, R21, !PT ;  /* 0x000000153e127209 */ /* 0x000fe20007800000 */
[----:B------:R-:W3:Y:S01]  /*6400*/  MUFU.EX2 R22, R22 ;  /* 0x0000001600167308 */ /* 0x000ee20000000800 */
[--C-:B-1----:R-:W-:Y:S01]  /*6410*/  FFMA R24, R45, UR4, -R206.reuse ;  /* 0x000000042d187c23 */ /* 0x102fe200080008ce */
[--C-:B------:R-:W-:Y:S01]  /*6420*/  FFMA R45, R60, UR4, -R206.reuse ;  /* 0x000000043c2d7c23 */ /* 0x100fe200080008ce */
[----:B------:R-:W-:Y:S01]  /*6430*/  FMNMX R21, R63, R18, !PT ;  /* 0x000000123f157209 */ /* 0x000fe20007800000 */
[----:B------:R-:W-:-:S03]  /*6440*/  FFMA R53, R77, UR4, -R206 ;  /* 0x000000044d357c23 */ /* 0x000fc600080008ce */
[----:B------:R-:W-:Y:S01]  /*6450*/  FMNMX R18, R66, R21, !PT ;  /* 0x0000001542127209 */ /* 0x000fe20007800000 */
[----:B------:R1:W4:Y:S01]  /*6460*/  MUFU.EX2 R205, R28 ;  /* 0x0000001c00cd7308 */ /* 0x0003220000000800 */
[----:B--2---:R-:W-:Y:S01]  /*6470*/  @!P6 FMUL R203, R203, R203 ;  /* 0x000000cbcbcbe220 */ /* 0x004fe20000400000 */
[----:B------:R-:W-:Y:S02]  /*6480*/  FSETP.GEU.AND P6, PT, R33, -126, PT ;  /* 0xc2fc00002100780b */ /* 0x000fe40003fce000 */
[----:B------:R-:W-:-:S04]  /*6490*/  FMNMX R21, R67, R18, !PT ;  /* 0x0000001243157209 */ /* 0x000fc80007800000 */
[----:B------:R2:W5:Y:S01]  /*64a0*/  MUFU.EX2 R204, R29 ;  /* 0x0000001d00cc7308 */ /* 0x0005620000000800 */
[----:B---3--:R-:W-:Y:S01]  /*64b0*/  @!P3 FMUL R22, R22, R22 ;  /* 0x000000161616b220 */ /* 0x008fe20000400000 */
[----:B------:R-:W-:Y:S01]  /*64c0*/  FSETP.GEU.AND P3, PT, R202, -126, PT ;  /* 0xc2fc0000ca00780b */ /* 0x000fe20003f6e000 */
[--C-:B-1----:R-:W-:Y:S01]  /*64d0*/  FFMA R28, R49, UR4, -R206.reuse ;  /* 0x00000004311c7c23 */ /* 0x102fe200080008ce */
[----:B------:R-:W-:Y:S01]  /*64e0*/  FMNMX R18, R70, R21, !PT ;  /* 0x0000001546127209 */ /* 0x000fe20007800000 */
[--C-:B------:R-:W-:Y:S02]  /*64f0*/  FFMA R49, R73, UR4, -R206.reuse ;  /* 0x0000000449317c23 */ /* 0x100fe400080008ce */
[----:B------:R-:W-:Y:S01]  /*6500*/  @!P6 FMUL R33, R33, 0.5 ;  /* 0x3f0000002121e820 */ /* 0x000fe20000400000 */
[----:B------:R1:W3:Y:S01]  /*6510*/  MUFU.EX2 R37, R32 ;  /* 0x0000002000257308 */ /* 0x0002e20000000800 */
[----:B----4-:R-:W-:Y:S01]  /*6520*/  @!P4 FMUL R205, R205, R205 ;  /* 0x000000cdcdcdc220 */ /* 0x010fe20000400000 */
[----:B------:R-:W-:Y:S01]  /*6530*/  FSETP.GEU.AND P4, PT, R23, -126, PT ;  /* 0xc2fc00001700780b */ /* 0x000fe20003f8e000 */
[--C-:B--2---:R-:W-:Y:S01]  /*6540*/  FFMA R29, R48, UR4, -R206.reuse ;  /* 0x00000004301d7c23 */ /* 0x104fe200080008ce */
[----:B------:R-:W-:Y:S01]  /*6550*/  FMNMX R21, R71, R18, !PT ;  /* 0x0000001247157209 */ /* 0x000fe20007800000 */
[----:B------:R-:W-:-:S02]  /*6560*/  FFMA R48, R72, UR4, -R206 ;  /* 0x0000000448307c23 */ /* 0x000fc400080008ce */
[----:B------:R-:W-:Y:S01]  /*6570*/  @!P3 FMUL R202, R202, 0.5 ;  /* 0x3f000000cacab820 */ /* 0x000fe20000400000 */
[----:B------:R-:W2:Y:S01]  /*6580*/  MUFU.EX2 R36, R33 ;  /* 0x0000002100247308 */ /* 0x000ea20000000800 */
[----:B-----5:R-:W-:Y:S01]  /*6590*/  @!P5 FMUL R204, R204, R204 ;  /* 0x000000ccccccd220 */ /* 0x020fe20000400000 */
[----:B------:R-:W-:Y:S01]  /*65a0*/  FSETP.GEU.AND P5, PT, R40, -126, PT ;  /* 0xc2fc00002800780b */ /* 0x000fe20003fae000 */
[----:B-1----:R-:W-:Y:S01]  /*65b0*/  FFMA R32, R41, UR4, -R206 ;  /* 0x0000000429207c23 */ /* 0x002fe200080008ce */
[----:B------:R-:W-:-:S03]  /*65c0*/  FMNMX R18, R74, R21, !PT ;  /* 0x000000154a127209 */ /* 0x000fc60007800000 */
[----:B------:R-:W-:Y:S01]  /*65d0*/  @!P4 FMUL R23, R23, 0.5 ;  /* 0x3f0000001717c820 */ /* 0x000fe20000400000 */
[----:B------:R-:W1:Y:S01]  /*65e0*/  MUFU.EX2 R202, R202 ;  /* 0x000000ca00ca7308 */ /* 0x000e620000000800 */
[----:B---3--:R-:W-:Y:S01]  /*65f0*/  @!P2 FMUL R37, R37, R37 ;  /* 0x000000252525a220 */ /* 0x008fe20000400000 */
[----:B------:R-:W-:Y:S02]  /*6600*/  FSETP.GEU.AND P2, PT, R32, -126, PT ;  /* 0xc2fc00002000780b */ /* 0x000fe40003f4e000 */
[----:B------:R-:W-:-:S03]  /*6610*/  FMNMX R21, R75, R18, !PT ;  /* 0x000000124b157209 */ /* 0x000fc60007800000 */
[----:B------:R-:W-:Y:S01]  /*6620*/  @!P5 FMUL R40, R40, 0.5 ;  /* 0x3f0000002828d820 */ /* 0x000fe20000400000 */
[----:B------:R-:W3:Y:S01]  /*6630*/  MUFU.EX2 R23, R23 ;  /* 0x0000001700177308 */ /* 0x000ee20000000800 */
[----:B--2---:R-:W-:Y:S01]  /*6640*/  @!P6 FMUL R36, R36, R36 ;  /* 0x000000242424e220 */ /* 0x004fe20000400000 */
[----:B------:R-:W-:Y:S02]  /*6650*/  FSETP.GEU.AND P6, PT, R44, -126, PT ;  /* 0xc2fc00002c00780b */ /* 0x000fe40003fce000 */
[----:B------:R-:W-:-:S03]  /*6660*/  FMNMX R18, R78, R21, !PT ;  /* 0x000000154e127209 */ /* 0x000fc60007800000 */
[----:B------:R-:W-:Y:S01]  /*6670*/  @!P2 FMUL R32, R32, 0.5 ;  /* 0x3f0000002020a820 */ /* 0x000fe20000400000 */
[----:B------:R-:W2:Y:S01]  /*6680*/  MUFU.EX2 R33, R40 ;  /* 0x0000002800217308 */ /* 0x000ea20000000800 */
[----:B-1----:R-:W-:Y:S01]  /*6690*/  @!P3 FMUL R202, R202, R202 ;  /* 0x000000cacacab220 */ /* 0x002fe20000400000 */
[----:B------:R-:W-:Y:S02]  /*66a0*/  FSETP.GEU.AND P3, PT, R24, -126, PT ;  /* 0xc2fc00001800780b */ /* 0x000fe40003f6e000 */
[----:B------:R-:W-:-:S03]  /*66b0*/  FMNMX R21, R79, R18, !PT ;  /* 0x000000124f157209 */ /* 0x000fc60007800000 */
[----:B------:R-:W-:Y:S01]  /*66c0*/  @!P6 FMUL R44, R44, 0.5 ;  /* 0x3f0000002c2ce820 */ /* 0x000fe20000400000 */
[----:B------:R-:W1:Y:S01]  /*66d0*/  MUFU.EX2 R32, R32 ;  /* 0x0000002000207308 */ /* 0x000e620000000800 */
[----:B---3--:R-:W-:Y:S01]  /*66e0*/  @!P4 FMUL R23, R23, R23 ;  /* 0x000000171717c220 */ /* 0x008fe20000400000 */
[----:B------:R-:W-:Y:S02]  /*66f0*/  FSETP.GEU.AND P4, PT, R29, -126, PT ;  /* 0xc2fc00001d00780b */ /* 0x000fe40003f8e000 */
[----:B------:R-:W-:-:S03]  /*6700*/  FMNMX R18, R82, R21, !PT ;  /* 0x0000001552127209 */ /* 0x000fc60007800000 */
[----:B------:R-:W-:Y:S01]  /*6710*/  @!P3 FMUL R24, R24, 0.5 ;  /* 0x3f0000001818b820 */ /* 0x000fe20000400000 */
[----:B------:R3:W4:Y:S01]  /*6720*/  MUFU.EX2 R201, R44 ;  /* 0x0000002c00c97308 */ /* 0x0007220000000800 */
[----:B--2---:R-:W-:Y:S01]  /*6730*/  @!P5 FMUL R33, R33, R33 ;  /* 0x000000212121d220 */ /* 0x004fe20000400000 */
[----:B------:R-:W-:Y:S02]  /*6740*/  FSETP.GEU.AND P5, PT, R28, -126, PT ;  /* 0xc2fc00001c00780b */ /* 0x000fe40003fae000 */
[----:B------:R-:W-:Y:S01]  /*6750*/  FMNMX R21, R83, R18, !PT ;  /* 0x0000001253157209 */ /* 0x000fe20007800000 */
[--C-:B------:R-:W-:Y:S02]  /*6760*/  FFMA R18, R61, UR4, -R206.reuse ;  /* 0x000000043d127c23 */ /* 0x100fe400080008ce */
[----:B------:R-:W-:Y:S01]  /*6770*/  @!P4 FMUL R29, R29, 0.5 ;  /* 0x3f0000001d1dc820 */ /* 0x000fe20000400000 */
[----:B------:R-:W2:Y:S01]  /*6780*/  MUFU.EX2 R24, R24 ;  /* 0x0000001800187308 */ /* 0x000ea20000000800 */
[----:B-1----:R-:W-:Y:S01]  /*6790*/  @!P2 FMUL R32, R32, R32 ;  /* 0x000000202020a220 */ /* 0x002fe20000400000 */
[----:B------:R-:W-:Y:S01]  /*67a0*/  FSETP.GEU.AND P2, PT, R52, -126, PT ;  /* 0xc2fc00003400780b */ /* 0x000fe20003f4e000 */
[----:B---3--:R-:W-:Y:S01]  /*67b0*/  FFMA R44, R64, UR4, -R206 ;  /* 0x00000004402c7c23 */ /* 0x008fe200080008ce */
[----:B------:R-:W-:-:S03]  /*67c0*/  FMNMX R20, R86, R21, !PT ;  /* 0x0000001556147209 */ /* 0x000fc60007800000 */
[----:B------:R-:W-:Y:S01]  /*67d0*/  @!P5 FMUL R28, R28, 0.5 ;  /* 0x3f0000001c1cd820 */ /* 0x000fe20000400000 */
[----:B------:R-:W1:Y:S01]  /*67e0*/  MUFU.EX2 R29, R29 ;  /* 0x0000001d001d7308 */ /* 0x000e620000000800 */
[----:B----4-:R-:W-:Y:S01]  /*67f0*/  @!P6 FMUL R201, R201, R201 ;  /* 0x000000c9c9c9e220 */ /* 0x010fe20000400000 */
[----:B------:R-:W-:Y:S02]  /*6800*/  FSETP.GEU.AND P6, PT, R25, -126, PT ;  /* 0xc2fc00001900780b */ /* 0x000fe40003fce000 */
[----:B------:R-:W-:-:S03]  /*6810*/  FMNMX R20, R87, R20, !PT ;  /* 0x0000001457147209 */ /* 0x000fc60007800000 */
[----:B------:R-:W-:Y:S01]  /*6820*/  @!P2 FMUL R52, R52, 0.5 ;  /* 0x3f0000003434a820 */ /* 0x000fe20000400000 */
[----:B------:R-:W3:Y:S01]  /*6830*/  MUFU.EX2 R28, R28 ;  /* 0x0000001c001c7308 */ /* 0x000ee20000000800 */
[----:B--2---:R-:W-:Y:S01]  /*6840*/  @!P3 FMUL R24, R24, R24 ;  /* 0x000000181818b220 */ /* 0x004fe20000400000 */
[----:B------:R-:W-:Y:S01]  /*6850*/  FSETP.GEU.AND P3, PT, R56, -126, PT ;  /* 0xc2fc00003800780b */ /* 0x000fe20003f6e000 */
[----:B------:R-:W2:Y:S04]  /*6860*/  SHFL.BFLY PT, R21, R20, 0x1, 0x1f ;  /* 0x0c201f0014157f89 */ /* 0x000ea800000e0000 */
[----:B------:R-:W-:Y:S01]  /*6870*/  @!P6 FMUL R25, R25, 0.5 ;  /* 0x3f0000001919e820 */ /* 0x000fe20000400000 */
[----:B------:R4:W5:Y:S01]  /*6880*/  MUFU.EX2 R200, R52 ;  /* 0x0000003400c87308 */ /* 0x0009620000000800 */
[----:B-1----:R-:W-:Y:S01]  /*6890*/  @!P4 FMUL R29, R29, R29 ;  /* 0x0000001d1d1dc220 */ /* 0x002fe20000400000 */
[----:B------:R-:W-:-:S05]  /*68a0*/  FSETP.GEU.AND P4, PT, R57, -126, PT ;  /* 0xc2fc00003900780b */ /* 0x000fca0003f8e000 */
[----:B------:R-:W-:Y:S01]  /*68b0*/  @!P3 FMUL R56, R56, 0.5 ;  /* 0x3f0000003838b820 */ /* 0x000fe20000400000 */
[----:B------:R-:W1:Y:S01]  /*68c0*/  MUFU.EX2 R25, R25 ;  /* 0x0000001900197308 */ /* 0x000e620000000800 */
[----:B---3--:R-:W-:Y:S01]  /*68d0*/  @!P5 FMUL R28, R28, R28 ;  /* 0x0000001c1c1cd220 */ /* 0x008fe20000400000 */
[----:B------:R-:W-:Y:S01]  /*68e0*/  FSETP.GEU.AND P5, PT, R45, -126, PT ;  /* 0xc2fc00002d00780b */ /* 0x000fe20003fae000 */
[--C-:B----4-:R-:W-:Y:S01]  /*68f0*/  FFMA R52, R69, UR4, -R206.reuse ;  /* 0x0000000445347c23 */ /* 0x110fe200080008ce */
[----:B------:R-:W-:-:S03]  /*6900*/  FFMA R69, R81, UR4, -R206 ;  /* 0x0000000451457c23 */ /* 0x000fc600080008ce */
[----:B------:R-:W-:Y:S01]  /*6910*/  @!P4 FMUL R57, R57, 0.5 ;  /* 0x3f0000003939c820 */ /* 0x000fe20000400000 */
[----:B------:R3:W4:Y:S01]  /*6920*/  MUFU.EX2 R60, R56 ;  /* 0x00000038003c7308 */ /* 0x0007220000000800 */
[----:B-----5:R-:W-:Y:S01]  /*6930*/  @!P2 FMUL R200, R200, R200 ;  /* 0x000000c8c8c8a220 */ /* 0x020fe20000400000 */
[----:B------:R-:W-:-:S05]  /*6940*/  FSETP.GEU.AND P2, PT, R18, -126, PT ;  /* 0xc2fc00001200780b */ /* 0x000fca0003f4e000 */
[----:B------:R-:W-:Y:S01]  /*6950*/  @!P5 FMUL R45, R45, 0.5 ;  /* 0x3f0000002d2dd820 */ /* 0x000fe20000400000 */
[----:B------:R5:W2:Y:S01]  /*6960*/  MUFU.EX2 R61, R57 ;  /* 0x00000039003d7308 */ /* 0x000aa20000000800 */
[----:B-1----:R-:W-:Y:S01]  /*6970*/  @!P6 FMUL R25, R25, R25 ;  /* 0x000000191919e220 */ /* 0x002fe20000400000 */
[----:B------:R-:W-:Y:S01]  /*6980*/  FSETP.GEU.AND P6, PT, R44, -126, PT ;  /* 0xc2fc00002c00780b */ /* 0x000fe20003fce000 */
[----:B---3--:R-:W-:-:S04]  /*6990*/  FFMA R56, R84, UR4, -R206 ;  /* 0x0000000454387c23 */ /* 0x008fc800080008ce */
[----:B------:R-:W-:Y:S01]  /*69a0*/  @!P2 FMUL R18, R18, 0.5 ;  /* 0x3f0000001212a820 */ /* 0x000fe20000400000 */
[----:B------:R-:W1:Y:S01]  /*69b0*/  MUFU.EX2 R45, R45 ;  /* 0x0000002d002d7308 */ /* 0x000e620000000800 */
[----:B----4-:R-:W-:Y:S01]  /*69c0*/  @!P3 FMUL R60, R60, R60 ;  /* 0x0000003c3c3cb220 */ /* 0x010fe20000400000 */
[----:B------:R-:W-:Y:S01]  /*69d0*/  FSETP.GEU.AND P3, PT, R65, -126, PT ;  /* 0xc2fc00004100780b */ /* 0x000fe20003f6e000 */
[--C-:B-----5:R-:W-:Y:S01]  /*69e0*/  FFMA R57, R68, UR4, -R206.reuse ;  /* 0x0000000444397c23 */ /* 0x120fe200080008ce */
[----:B------:R-:W-:-:S03]  /*69f0*/  FFMA R68, R85, UR4, -R206 ;  /* 0x0000000455447c23 */ /* 0x000fc600080008ce */
[----:B------:R-:W-:Y:S01]  /*6a00*/  @!P6 FMUL R44, R44, 0.5 ;  /* 0x3f0000002c2ce820 */ /* 0x000fe20000400000 */
[----:B------:R3:W4:Y:S01]  /*6a10*/  MUFU.EX2 R64, R18 ;  /* 0x0000001200407308 */ /* 0x0007220000000800 */
[----:B--2---:R-:W-:Y:S01]  /*6a20*/  @!P4 FMUL R61, R61, R61 ;  /* 0x0000003d3d3dc220 */ /* 0x004fe20000400000 */
[----:B------:R-:W-:-:S05]  /*6a30*/  FSETP.GEU.AND P4, PT, R57, -126, PT ;  /* 0xc2fc00003900780b */ /* 0x000fca0003f8e000 */
[----:B------:R-:W-:Y:S01]  /*6a40*/  @!P3 FMUL R65, R65, 0.5 ;  /* 0x3f0000004141b820 */ /* 0x000fe20000400000 */
[----:B------:R-:W2:Y:S01]  /*6a50*/  MUFU.EX2 R44, R44 ;  /* 0x0000002c002c7308 */ /* 0x000ea20000000800 */
[----:B-1----:R-:W-:Y:S01]  /*6a60*/  @!P5 FMUL R45, R45, R45 ;  /* 0x0000002d2d2dd220 */ /* 0x002fe20000400000 */
[----:B------:R-:W-:Y:S02]  /*6a70*/  FSETP.GEU.AND P5, PT, R52, -126, PT ;  /* 0xc2fc00003400780b */ /* 0x000fe40003fae000 */
[----:B---3--:R-:W-:Y:S01]  /*6a80*/  FMNMX R18, R20, R21, !PT ;  /* 0x0000001514127209 */ /* 0x008fe20007800000 */
[--C-:B------:R-:W-:Y:S01]  /*6a90*/  FFMA R21, R76, UR4, -R206.reuse ;  /* 0x000000044c157c23 */ /* 0x100fe200080008ce */
[----:B------:R-:W-:Y:S01]  /*6aa0*/  FFMA R20, R80, UR4, -R206 ;  /* 0x0000000450147c23 */ /* 0x000fe200080008ce */
[----:B------:R-:W-:Y:S01]  /*6ab0*/  @!P4 FMUL R57, R57, 0.5 ;  /* 0x3f0000003939c820 */ /* 0x000fe20000400000 */
[----:B------:R-:W1:Y:S01]  /*6ac0*/  MUFU.EX2 R65, R65 ;  /* 0x0000004100417308 */ /* 0x000e620000000800 */
[----:B----4-:R-:W-:Y:S01]  /*6ad0*/  @!P2 FMUL R64, R64, R64 ;  /* 0x000000404040a220 */ /* 0x010fe20000400000 */
[----:B------:R-:W-:Y:S01]  /*6ae0*/  FSETP.GEU.AND P2, PT, R48, -126, PT ;  /* 0xc2fc00003000780b */ /* 0x000fe20003f4e000 */
[----:B------:R-:W3:Y:S04]  /*6af0*/  SHFL.BFLY PT, R41, R18, 0x2, 0x1f ;  /* 0x0c401f0012297f89 */ /* 0x000ee800000e0000 */
[----:B------:R-:W-:Y:S01]  /*6b00*/  @!P5 FMUL R52, R52, 0.5 ;  /* 0x3f0000003434d820 */ /* 0x000fe20000400000 */
[----:B------:R-:W4:Y:S01]  /*6b10*/  MUFU.EX2 R57, R57 ;  /* 0x0000003900397308 */ /* 0x000f220000000800 */
        /* <DEDUP_REMOVED lines=8> */
[----:B----4-:R-:W-:Y:S01]  /*6ba0*/  @!P4 FMUL R57, R57, R57 ;  /* 0x000000393939c220 */ /* 0x010fe20000400000 */
[----:B------:R-:W-:Y:S02]  /*6bb0*/  FSETP.GEU.AND P4, PT, R53, -126, PT ;  /* 0xc2fc00003500780b */ /* 0x000fe40003f8e000 */
[----:B---3--:R-:W-:-:S03]  /*6bc0*/  FMNMX R18, R18, R41, !PT ;  /* 0x0000002912127209 */ /* 0x008fc60007800000 */
[----:B------:R-:W-:Y:S01]  /*6bd0*/  @!P3 FMUL R21, R21, 0.5 ;  /* 0x3f0000001515b820 */ /* 0x000fe20000400000 */
[----:B------:R-:W3:Y:S01]  /*6be0*/  MUFU.EX2 R49, R49 ;  /* 0x0000003100317308 */ /* 0x000ee20000000800 */
[----:B--2---:R-:W-:Y:S01]  /*6bf0*/  @!P5 FMUL R52, R52, R52 ;  /* 0x000000343434d220 */ /* 0x004fe20000400000 */
[----:B------:R-:W-:-:S05]  /*6c00*/  FSETP.GEU.AND P5, PT, R20, -126, PT ;  /* 0xc2fc00001400780b */ /* 0x000fca0003fae000 */
[----:B------:R-:W-:Y:S01]  /*6c10*/  @!P4 FMUL R53, R53, 0.5 ;  /* 0x3f0000003535c820 */ /* 0x000fe20000400000 */
[----:B------:R-:W2:Y:S01]  /*6c20*/  MUFU.EX2 R21, R21 ;  /* 0x0000001500157308 */ /* 0x000ea20000000800 */
[----:B-1----:R-:W-:Y:S01]  /*6c30*/  @!P2 FMUL R48, R48, R48 ;  /* 0x000000303030a220 */ /* 0x002fe20000400000 */
[----:B------:R-:W-:-:S04]  /*6c40*/  FSETP.NEU.AND P2, PT, R18, -INF , PT ;  /* 0xff8000001200780b */ /* 0x000fc80003f4d000 */
[----:B------:R-:W-:Y:S01]  /*6c50*/  FSEL R208, R18, RZ, P2 ;  /* 0x000000ff12d07208 */ /* 0x000fe20001000000 */
[----:B------:R-:W-:Y:S01]  /*6c60*/  @!P5 FMUL R20, R20, 0.5 ;  /* 0x3f0000001414d820 */ /* 0x000fe20000400000 */
[----:B------:R-:W1:Y:S01]  /*6c70*/  MUFU.EX2 R53, R53 ;  /* 0x0000003500357308 */ /* 0x000e620000000800 */
[----:B---3--:R-:W-:Y:S01]  /*6c80*/  @!P6 FMUL R49, R49, R49 ;  /* 0x000000313131e220 */ /* 0x008fe20000400000 */
[----:B------:R-:W-:Y:S01]  /*6c90*/  FSETP.GEU.AND P6, PT, R69, -126, PT ;  /* 0xc2fc00004500780b */ /* 0x000fe20003fce000 */
[----:B------:R-:W-:Y:S01]  /*6ca0*/  FMUL R40, R208, UR4 ;  /* 0x00000004d0287c20 */ /* 0x000fe20008400000 */
[----:B------:R-:W-:Y:S01]  /*6cb0*/  FSETP.GEU.AND P2, PT, R56, -126, PT ;  /* 0xc2fc00003800780b */ /* 0x000fe20003f4e000 */
[----:B------:R-:W-:Y:S01]  /*6cc0*/  FADD R208, -R208, R19 ;  /* 0x00000013d0d07221 */ /* 0x000fe20000000100 */
[----:B------:R-:W-:Y:S01]  /*6cd0*/  FADD R19, R32, R49 ;  /* 0x0000003120137221 */ /* 0x000fe20000000000 */
[--C-:B------:R-:W-:Y:S01]  /*6ce0*/  FFMA R41, R26, UR4, -R40.reuse ;  /* 0x000000041a297c23 */ /* 0x100fe20008000828 */
[----:B------:R-:W3:Y:S01]  /*6cf0*/  MUFU.EX2 R20, R20 ;  /* 0x0000001400147308 */ /* 0x000ee20000000800 */
[----:B--2---:R-:W-:Y:S01]  /*6d00*/  @!P3 FMUL R21, R21, R21 ;  /* 0x000000151515b220 */ /* 0x004fe20000400000 */
[----:B------:R-:W-:Y:S01]  /*6d10*/  FSETP.GEU.AND P3, PT, R68, -126, PT ;  /* 0xc2fc00004400780b */ /* 0x000fe20003f6e000 */
[--C-:B------:R-:W-:Y:S01]  /*6d20*/  FFMA R26, R27, UR4, -R40.reuse ;  /* 0x000000041b1a7c23 */ /* 0x100fe20008000828 */
[--C-:B------:R-:W-:Y:S01]  /*6d30*/  FFMA R30, R30, UR4, -R40.reuse ;  /* 0x000000041e1e7c23 */ /* 0x100fe20008000828 */
[--C-:B------:R-:W-:Y:S01]  /*6d40*/  FFMA R34, R34, UR4, -R40.reuse ;  /* 0x0000000422227c23 */ /* 0x100fe20008000828 */
[--C-:B------:R-:W-:Y:S01]  /*6d50*/  FFMA R35, R35, UR4, -R40.reuse ;  /* 0x0000000423237c23 */ /* 0x100fe20008000828 */
[----:B------:R-:W-:Y:S01]  /*6d60*/  @!P6 FMUL R69, R69, 0.5 ;  /* 0x3f0000004545e820 */ /* 0x000fe20000400000 */
[--C-:B------:R-:W-:Y:S01]  /*6d70*/  FFMA R76, R39, UR4, -R40.reuse ;  /* 0x00000004274c7c23 */ /* 0x100fe20008000828 */
[----:B-1----:R-:W-:Y:S01]  /*6d80*/  @!P4 FMUL R53, R53, R53 ;  /* 0x000000353535c220 */ /* 0x002fe20000400000 */
[----:B------:R-:W-:Y:S01]  /*6d90*/  FSETP.GEU.AND P4, PT, R41, -126, PT ;  /* 0xc2fc00002900780b */ /* 0x000fe20003f8e000 */
[----:B------:R-:W-:Y:S01]  /*6da0*/  @!P2 FMUL R56, R56, 0.5 ;  /* 0x3f0000003838a820 */ /* 0x000fe20000400000 */
[--C-:B------:R-:W-:Y:S01]  /*6db0*/  FFMA R38, R38, UR4, -R40.reuse ;  /* 0x0000000426267c23 */ /* 0x100fe20008000828 */
[----:B------:R-:W1:Y:S01]  /*6dc0*/  MUFU.EX2 R69, R69 ;  /* 0x0000004500457308 */ /* 0x000e620000000800 */
[--C-:B------:R-:W-:Y:S01]  /*6dd0*/  FFMA R31, R31, UR4, -R40.reuse ;  /* 0x000000041f1f7c23 */ /* 0x100fe20008000828 */
[----:B------:R-:W-:Y:S01]  /*6de0*/  @!P3 FMUL R68, R68, 0.5 ;  /* 0x3f0000004444b820 */ /* 0x000fe20000400000 */
[--C-:B------:R-:W-:Y:S01]  /*6df0*/  FFMA R43, R43, UR4, -R40.reuse ;  /* 0x000000042b2b7c23 */ /* 0x100fe20008000828 */
[----:B---3--:R-:W-:Y:S01]  /*6e00*/  @!P5 FMUL R20, R20, R20 ;  /* 0x000000141414d220 */ /* 0x008fe20000400000 */
[----:B------:R-:W-:Y:S01]  /*6e10*/  FSETP.GEU.AND P5, PT, R26, -126, PT ;  /* 0xc2fc00001a00780b */ /* 0x000fe20003fae000 */
[--C-:B------:R-:W-:Y:S01]  /*6e20*/  FFMA R84, R47, UR4, -R40.reuse ;  /* 0x000000042f547c23 */ /* 0x100fe20008000828 */
[--C-:B------:R-:W-:Y:S01]  /*6e30*/  FFMA R42, R42, UR4, -R40.reuse ;  /* 0x000000042a2a7c23 */ /* 0x100fe20008000828 */
[----:B------:R-:W2:Y:S01]  /*6e40*/  MUFU.EX2 R68, R68 ;  /* 0x0000004400447308 */ /* 0x000ea20000000800 */
[--C-:B------:R-:W-:Y:S01]  /*6e50*/  FFMA R47, R51, UR4, -R40.reuse ;  /* 0x00000004332f7c23 */ /* 0x100fe20008000828 */
[----:B------:R-:W-:Y:S01]  /*6e60*/  @!P4 FMUL R41, R41, 0.5 ;  /* 0x3f0000002929c820 */ /* 0x000fe20000400000 */
[--C-:B------:R-:W-:Y:S01]  /*6e70*/  FFMA R51, R59, UR4, -R40.reuse ;  /* 0x000000043b337c23 */ /* 0x100fe20008000828 */
[--C-:B------:R-:W-:Y:S01]  /*6e80*/  FFMA R27, R62, UR4, -R40.reuse ;  /* 0x000000043e1b7c23 */ /* 0x100fe20008000828 */
[--C-:B------:R-:W-:Y:S01]  /*6e90*/  FFMA R62, R70, UR4, -R40.reuse ;  /* 0x00000004463e7c23 */ /* 0x100fe20008000828 */
[--C-:B------:R-:W-:Y:S01]  /*6ea0*/  FFMA R59, R75, UR4, -R40.reuse ;  /* 0x000000044b3b7c23 */ /* 0x100fe20008000828 */
[--C-:B------:R-:W-:Y:S01]  /*6eb0*/  FFMA R78, R78, UR4, -R40.reuse ;  /* 0x000000044e4e7c23 */ /* 0x100fe20008000828 */
[----:B------:R-:W3:Y:S01]  /*6ec0*/  MUFU.EX2 R41, R41 ;  /* 0x0000002900297308 */ /* 0x000ee20000000800 */
[----:B-1----:R-:W-:Y:S01]  /*6ed0*/  @!P6 FMUL R69, R69, R69 ;  /* 0x000000454545e220 */ /* 0x002fe20000400000 */
[----:B------:R-:W-:Y:S01]  /*6ee0*/  FSETP.GEU.AND P6, PT, R30, -126, PT ;  /* 0xc2fc00001e00780b */ /* 0x000fe20003fce000 */
[----:B------:R-:W-:Y:S01]  /*6ef0*/  @!P5 FMUL R26, R26, 0.5 ;  /* 0x3f0000001a1ad820 */ /* 0x000fe20000400000 */
[--C-:B------:R-:W-:Y:S01]  /*6f00*/  FFMA R82, R82, UR4, -R40.reuse ;  /* 0x0000000452527c23 */ /* 0x100fe20008000828 */
[--C-:B------:R-:W-:Y:S01]  /*6f10*/  FFMA R83, R83, UR4, -R40.reuse ;  /* 0x0000000453537c23 */ /* 0x100fe20008000828 */
[--C-:B------:R-:W-:Y:S01]  /*6f20*/  FFMA R85, R79, UR4, -R40.reuse ;  /* 0x000000044f557c23 */ /* 0x100fe20008000828 */
[--C-:B------:R-:W-:Y:S01]  /*6f30*/  FFMA R86, R86, UR4, -R40.reuse ;  /* 0x0000000456567c23 */ /* 0x100fe20008000828 */
[----:B------:R-:W1:Y:S01]  /*6f40*/  MUFU.EX2 R56, R56 ;  /* 0x0000003800387308 */ /* 0x000e620000000800 */
[----:B--2---:R-:W-:Y:S01]  /*6f50*/  @!P3 FMUL R68, R68, R68 ;  /* 0x000000444444b220 */ /* 0x004fe20000400000 */
[----:B------:R-:W-:Y:S01]  /*6f60*/  FSETP.GEU.AND P3, PT, R34, -126, PT ;  /* 0xc2fc00002200780b */ /* 0x000fe20003f6e000 */
[----:B------:R-:W-:Y:S01]  /*6f70*/  FFMA R87, R87, UR4, -R40 ;  /* 0x0000000457577c23 */ /* 0x000fe20008000828 */
[----:B------:R-:W-:Y:S01]  /*6f80*/  FADD R70, R28, R69 ;  /* 0x000000451c467221 */ /* 0x000fe20000000000 */
[----:B------:R-:W-:Y:S01]  /*6f90*/  FADD R75, R202, R57 ;  /* 0x00000039ca4b7221 */ /* 0x000fe20000000000 */
[----:B------:R-:W-:Y:S01]  /*6fa0*/  FMUL R208, R208, UR4 ;  /* 0x00000004d0d07c20 */ /* 0x000fe20008400000 */
[----:B------:R-:W-:Y:S01]  /*6fb0*/  @!P6 FMUL R30, R30, 0.5 ;  /* 0x3f0000001e1ee820 */ /* 0x000fe20000400000 */
[----:B------:R-:W2:Y:S01]  /*6fc0*/  MUFU.EX2 R26, R26 ;  /* 0x0000001a001a7308 */ /* 0x000ea20000000800 */
[----:B---3--:R-:W-:Y:S01]  /*6fd0*/  @!P4 FMUL R41, R41, R41 ;  /* 0x000000292929c220 */ /* 0x008fe20000400000 */
[----:B------:R-:W-:Y:S01]  /*6fe0*/  FSETP.GEU.AND P4, PT, R35, -126, PT ;  /* 0xc2fc00002300780b */ /* 0x000fe20003f8e000 */
[----:B------:R-:W-:Y:S01]  /*6ff0*/  FADD R79, R23, R52 ;  /* 0x00000034174f7221 */ /* 0x000fe20000000000 */
[----:B------:R-:W-:-:S02]  /*7000*/  F2FP.BF16.F32.PACK_AB R28, R28, R29 ;  /* 0x0000001d1c1c723e */ /* 0x000fc400000010ff */
[----:B------:R-:W-:Y:S01]  /*7010*/  F2FP.BF16.F32.PACK_AB R32, R32, R33 ;  /* 0x000000212020723e */ /* 0x000fe200000010ff */
[----:B------:R-:W-:Y:S01]  /*7020*/  @!P3 FMUL R34, R34, 0.5 ;  /* 0x3f0000002222b820 */ /* 0x000fe20000400000 */
[----:B------:R3:W4:Y:S01]  /*7030*/  MUFU.EX2 R72, R30 ;  /* 0x0000001e00487308 */ /* 0x0007220000000800 */
[----:B-1----:R-:W-:Y:S01]  /*7040*/  @!P2 FMUL R56, R56, R56 ;  /* 0x000000383838a220 */ /* 0x002fe20000400000 */
[----:B------:R-:W-:-:S05]  /*7050*/  FSETP.GEU.AND P2, PT, R31, -126, PT ;  /* 0xc2fc00001f00780b */ /* 0x000fca0003f4e000 */
[----:B------:R-:W-:Y:S01]  /*7060*/  @!P4 FMUL R35, R35, 0.5 ;  /* 0x3f0000002323c820 */ /* 0x000fe20000400000 */
[----:B------:R-:W1:Y:S01]  /*7070*/  MUFU.EX2 R34, R34 ;  /* 0x0000002200227308 */ /* 0x000e620000000800 */
[----:B--2---:R-:W-:Y:S01]  /*7080*/  @!P5 FMUL R26, R26, R26 ;  /* 0x0000001a1a1ad220 */ /* 0x004fe20000400000 */
[----:B------:R-:W-:Y:S01]  /*7090*/  FSETP.GEU.AND P5, PT, R38, -126, PT ;  /* 0xc2fc00002600780b */ /* 0x000fe20003fae000 */
[--C-:B---3--:R-:W-:Y:S01]  /*70a0*/  FFMA R30, R50, UR4, -R40.reuse ;  /* 0x00000004321e7c23 */ /* 0x108fe20008000828 */
[----:B------:R-:W-:Y:S01]  /*70b0*/  FFMA R50, R74, UR4, -R40 ;  /* 0x000000044a327c23 */ /* 0x000fe20008000828 */
[----:B------:R-:W-:Y:S02]  /*70c0*/  FADD R74, R200, R56 ;  /* 0x00000038c84a7221 */ /* 0x000fe40000000000 */
[----:B------:R-:W-:Y:S01]  /*70d0*/  @!P2 FMUL R31, R31, 0.5 ;  /* 0x3f0000001f1fa820 */ /* 0x000fe20000400000 */
[----:B------:R2:W3:Y:S01]  /*70e0*/  MUFU.EX2 R81, R35 ;  /* 0x0000002300517308 */ /* 0x0004e20000000800 */
[----:B----4-:R-:W-:Y:S01]  /*70f0*/  @!P6 FMUL R72, R72, R72 ;  /* 0x000000484848e220 */ /* 0x010fe20000400000 */
[----:B------:R-:W-:Y:S01]  /*7100*/  FSETP.GEU.AND P6, PT, R76, -126, PT ;  /* 0xc2fc00004c00780b */ /* 0x000fe20003fce000 */
[----:B------:R-:W-:Y:S01]  /*7110*/  FADD R75, R75, R74 ;  /* 0x0000004a4b4b7221 */ /* 0x000fe20000000000 */
[----:B------:R-:W-:-:S03]  /*7120*/  FADD R74, R204, R64 ;  /* 0x00000040cc4a7221 */ /* 0x000fc60000000000 */
[----:B------:R-:W-:Y:S01]  /*7130*/  @!P5 FMUL R38, R38, 0.5 ;  /* 0x3f0000002626d820 */ /* 0x000fe20000400000 */
[----:B------:R4:W5:Y:S01]  /*7140*/  MUFU.EX2 R77, R31 ;  /* 0x0000001f004d7308 */ /* 0x0009620000000800 */
[----:B-1----:R-:W-:Y:S01]  /*7150*/  @!P3 FMUL R34, R34, R34 ;  /* 0x000000222222b220 */ /* 0x002fe20000400000 */
[----:B------:R-:W-:Y:S01]  /*7160*/  FSETP.GEU.AND P3, PT, R43, -126, PT ;  /* 0xc2fc00002b00780b */ /* 0x000fe20003f6e000 */
[--C-:B--2---:R-:W-:Y:S01]  /*7170*/  FFMA R35, R46, UR4, -R40.reuse ;  /* 0x000000042e237c23 */ /* 0x104fe20008000828 */
[--C-:B------:R-:W-:Y:S01]  /*7180*/  FFMA R46, R58, UR4, -R40.reuse ;  /* 0x000000043a2e7c23 */ /* 0x100fe20008000828 */
[--C-:B------:R-:W-:Y:S01]  /*7190*/  FFMA R58, R63, UR4, -R40.reuse ;  /* 0x000000043f3a7c23 */ /* 0x100fe20008000828 */
[--C-:B------:R-:W-:Y:S01]  /*71a0*/  FFMA R63, R66, UR4, -R40.reuse ;  /* 0x00000004423f7c23 */ /* 0x100fe20008000828 */
[----:B------:R-:W-:Y:S01]  /*71b0*/  @!P6 FMUL R76, R76, 0.5 ;  /* 0x3f0000004c4ce820 */ /* 0x000fe20000400000 */
[----:B------:R1:W2:Y:S01]  /*71c0*/  MUFU.EX2 R39, R38 ;  /* 0x0000002600277308 */ /* 0x0002a20000000800 */
[----:B---3--:R-:W-:Y:S01]  /*71d0*/  @!P4 FMUL R81, R81, R81 ;  /* 0x000000515151c220 */ /* 0x008fe20000400000 */
[----:B------:R-:W-:Y:S01]  /*71e0*/  FSETP.GEU.AND P4, PT, R35, -126, PT ;  /* 0xc2fc00002300780b */ /* 0x000fe20003f8e000 */
[--C-:B----4-:R-:W-:Y:S01]  /*71f0*/  FFMA R31, R54, UR4, -R40.reuse ;  /* 0x00000004361f7c23 */ /* 0x110fe20008000828 */
[--C-:B------:R-:W-:Y:S01]  /*7200*/  FFMA R54, R55, UR4, -R40.reuse ;  /* 0x0000000437367c23 */ /* 0x100fe20008000828 */
[--C-:B------:R-:W-:Y:S01]  /*7210*/  FFMA R66, R67, UR4, -R40.reuse ;  /* 0x0000000443427c23 */ /* 0x100fe20008000828 */
[----:B------:R-:W-:Y:S01]  /*7220*/  FADD R67, -R14, R15 ;  /* 0x0000000f0e437221 */ /* 0x000fe20000000100 */
[----:B------:R-:W-:Y:S01]  /*7230*/  @!P3 FMUL R43, R43, 0.5 ;  /* 0x3f0000002b2bb820 */ /* 0x000fe20000400000 */
[----:B------:R-:W3:Y:S01]  /*7240*/  MUFU.EX2 R76, R76 ;  /* 0x0000004c004c7308 */ /* 0x000ee20000000800 */
[----:B-----5:R-:W-:Y:S01]  /*7250*/  @!P2 FMUL R77, R77, R77 ;  /* 0x0000004d4d4da220 */ /* 0x020fe20000400000 */
[----:B------:R-:W-:Y:S01]  /*7260*/  FSETP.GEU.AND P2, PT, R42, -126, PT ;  /* 0xc2fc00002a00780b */ /* 0x000fe20003f4e000 */
[----:B------:R-:W-:Y:S01]  /*7270*/  FFMA R55, R71, UR4, -R40 ;  /* 0x0000000447377c23 */ /* 0x000fe20008000828 */
[----:B------:R-:W-:Y:S01]  /*7280*/  FADD R15, R33, R48 ;  /* 0x00000030210f7221 */ /* 0x000fe20000000000 */
[----:B-1----:R-:W-:Y:S01]  /*7290*/  FADD R38, R203, R60 ;  /* 0x0000003ccb267221 */ /* 0x002fe20000000000 */
[----:B------:R-:W-:Y:S01]  /*72a0*/  FADD R71, R36, R65 ;  /* 0x0000004124477221 */ /* 0x000fe20000000000 */
[----:B------:R-:W-:Y:S01]  /*72b0*/  @!P4 FMUL R35, R35, 0.5 ;  /* 0x3f0000002323c820 */ /* 0x000fe20000400000 */
[----:B------:R1:W4:Y:S01]  /*72c0*/  MUFU.EX2 R80, R43 ;  /* 0x0000002b00507308 */ /* 0x0003220000000800 */
[----:B--2---:R-:W-:Y:S01]  /*72d0*/  @!P5 FMUL R39, R39, R39 ;  /* 0x000000272727d220 */ /* 0x004fe20000400000 */
[----:B------:R-:W-:Y:S01]  /*72e0*/  FSETP.GEU.AND P5, PT, R84, -126, PT ;  /* 0xc2fc00005400780b */ /* 0x000fe20003fae000 */
[----:B------:R-:W-:Y:S01]  /*72f0*/  FADD R38, R38, R15 ;  /* 0x0000000f26267221 */ /* 0x000fe20000000000 */
[----:B------:R-:W-:Y:S01]  /*7300*/  FADD R71, R71, R70 ;  /* 0x0000004647477221 */ /* 0x000fe20000000000 */
[----:B------:R-:W-:Y:S01]  /*7310*/  FADD R40, R22, R61 ;  /* 0x0000003d16287221 */ /* 0x000fe20000000000 */
[----:B------:R-:W-:Y:S01]  /*7320*/  F2FP.BF16.F32.PACK_AB R36, R36, R37 ;  /* 0x000000252424723e */ /* 0x000fe200000010ff */
[----:B------:R-:W-:Y:S01]  /*7330*/  @!P2 FMUL R42, R42, 0.5 ;  /* 0x3f0000002a2aa820 */ /* 0x000fe20000400000 */
[----:B------:R-:W2:Y:S01]  /*7340*/  MUFU.EX2 R35, R35 ;  /* 0x0000002300237308 */ /* 0x000ea20000000800 */
[----:B---3--:R-:W-:Y:S01]  /*7350*/  @!P6 FMUL R76, R76, R76 ;  /* 0x0000004c4c4ce220 */ /* 0x008fe20000400000 */
[----:B------:R-:W-:Y:S01]  /*7360*/  FSETP.GEU.AND P6, PT, R30, -126, PT ;  /* 0xc2fc00001e00780b */ /* 0x000fe20003fce000 */
[----:B-1----:R-:W-:Y:S01]  /*7370*/  FADD R43, R37, R44 ;  /* 0x0000002c252b7221 */ /* 0x002fe20000000000 */
[----:B------:R-:W-:Y:S01]  /*7380*/  FADD R40, R40, R19 ;  /* 0x0000001328287221 */ /* 0x000fe20000000000 */
[----:B------:R-:W-:Y:S01]  /*7390*/  FADD R19, R201, R21 ;  /* 0x00000015c9137221 */ /* 0x000fe20000000000 */
[----:B------:R-:W-:Y:S01]  /*73a0*/  F2FP.BF16.F32.PACK_AB R48, R49, R48 ;  /* 0x000000303130723e */ /* 0x000fe200000010ff */
[----:B------:R-:W-:Y:S01]  /*73b0*/  @!P5 FMUL R84, R84, 0.5 ;  /* 0x3f0000005454d820 */ /* 0x000fe20000400000 */
[----:B------:R1:W3:Y:S01]  /*73c0*/  MUFU.EX2 R73, R42 ;  /* 0x0000002a00497308 */ /* 0x0002e20000000800 */
[----:B----4-:R-:W-:Y:S01]  /*73d0*/  @!P3 FMUL R80, R80, R80 ;  /* 0x000000505050b220 */ /* 0x010fe20000400000 */
[----:B------:R-:W-:Y:S01]  /*73e0*/  FSETP.GEU.AND P3, PT, R31, -126, PT ;  /* 0xc2fc00001f00780b */ /* 0x000fe20003f6e000 */
[----:B------:R-:W-:Y:S01]  /*73f0*/  FADD R40, R40, R71 ;  /* 0x0000004728287221 */ /* 0x000fe20000000000 */
[----:B------:R-:W-:-:S02]  /*7400*/  SHF.L.U32 R71, R6, 0x1f, RZ ;  /* 0x0000001f06477819 */ /* 0x000fc400000006ff */
[----:B------:R-:W-:Y:S01]  /*7410*/  F2FP.BF16.F32.PACK_AB R37, R81, R34 ;  /* 0x000000225125723e */ /* 0x000fe200000010ff */
[----:B------:R-:W-:Y:S01]  /*7420*/  @!P6 FMUL R30, R30, 0.5 ;  /* 0x3f0000001e1ee820 */ /* 0x000fe20000400000 */
[----:B------:R-:W4:Y:S01]  /*7430*/  MUFU.EX2 R84, R84 ;  /* 0x0000005400547308 */ /* 0x000f220000000800 */
[----:B--2---:R-:W-:Y:S01]  /*7440*/  @!P4 FMUL R35, R35, R35 ;  /* 0x000000232323c220 */ /* 0x004fe20000400000 */
[----:B------:R-:W-:Y:S01]  /*7450*/  FSETP.GEU.AND P4, PT, R54, -126, PT ;  /* 0xc2fc00003600780b */ /* 0x000fe20003f8e000 */
[----:B-1----:R-:W-:Y:S01]  /*7460*/  FADD R42, R29, R20 ;  /* 0x000000141d2a7221 */ /* 0x002fe20000000000 */
[----:B------:R-:W-:-:S03]  /*7470*/  F2FP.BF16.F32.PACK_AB R44, R65, R44 ;  /* 0x0000002c412c723e */ /* 0x000fc600000010ff */
[----:B------:R-:W-:Y:S01]  /*7480*/  @!P3 FMUL R31, R31, 0.5 ;  /* 0x3f0000001f1fb820 */ /* 0x000fe20000400000 */
[----:B------:R-:W1:Y:S01]  /*7490*/  MUFU.EX2 R30, R30 ;  /* 0x0000001e001e7308 */ /* 0x000e620000000800 */
[----:B---3--:R-:W-:Y:S01]  /*74a0*/  @!P2 FMUL R73, R73, R73 ;  /* 0x000000494949a220 */ /* 0x008fe20000400000 */
[----:B------:R-:W-:Y:S01]  /*74b0*/  FSETP.GEU.AND P2, PT, R47, -126, PT ;  /* 0xc2fc00002f00780b */ /* 0x000fe20003f4e000 */
[----:B------:R-:W-:Y:S01]  /*74c0*/  FADD R43, R43, R42 ;  /* 0x0000002a2b2b7221 */ /* 0x000fe20000000000 */
[----:B------:R-:W-:Y:S02]  /*74d0*/  FADD R42, R205, R45 ;  /* 0x0000002dcd2a7221 */ /* 0x000fe40000000000 */
[----:B------:R-:W-:Y:S01]  /*74e0*/  F2FP.BF16.F32.PACK_AB R33, R80, R73 ;  /* 0x000000495021723e */ /* 0x000fe200000010ff */
[----:B------:R-:W-:Y:S01]  /*74f0*/  @!P4 FMUL R54, R54, 0.5 ;  /* 0x3f0000003636c820 */ /* 0x000fe20000400000 */
[----:B------:R-:W2:Y:S01]  /*7500*/  MUFU.EX2 R31, R31 ;  /* 0x0000001f001f7308 */ /* 0x000ea20000000800 */
[----:B----4-:R-:W-:Y:S01]  /*7510*/  @!P5 FMUL R84, R84, R84 ;  /* 0x000000545454d220 */ /* 0x010fe20000400000 */
[----:B------:R-:W-:Y:S01]  /*7520*/  FSETP.GEU.AND P5, PT, R46, -126, PT ;  /* 0xc2fc00002e00780b */ /* 0x000fe20003fae000 */
[----:B------:R-:W-:Y:S01]  /*7530*/  FADD R42, R42, R19 ;  /* 0x000000132a2a7221 */ /* 0x000fe20000000000 */
[----:B------:R-:W-:Y:S01]  /*7540*/  FADD R38, R38, R43 ;  /* 0x0000002b26267221 */ /* 0x000fe20000000000 */
[----:B------:R-:W-:-:S02]  /*7550*/  F2FP.BF16.F32.PACK_AB R43, R77, R72 ;  /* 0x000000484d2b723e */ /* 0x000fc400000010ff */
[----:B------:R-:W-:Y:S01]  /*7560*/  @!P2 FMUL R47, R47, 0.5 ;  /* 0x3f0000002f2fa820 */ /* 0x000fe20000400000 */
[----:B------:R-:W3:Y:S01]  /*7570*/  MUFU.EX2 R54, R54 ;  /* 0x0000003600367308 */ /* 0x000ee20000000800 */
[----:B-1----:R-:W-:Y:S01]  /*7580*/  @!P6 FMUL R30, R30, R30 ;  /* 0x0000001e1e1ee220 */ /* 0x002fe20000400000 */
[----:B------:R-:W-:Y:S01]  /*7590*/  FSETP.GEU.AND P6, PT, R51, -126, PT ;  /* 0xc2fc00003300780b */ /* 0x000fe20003fce000 */
[----:B------:R-:W-:Y:S01]  /*75a0*/  FADD R75, R42, R75 ;  /* 0x0000004b2a4b7221 */ /* 0x000fe20000000000 */
[----:B------:R-:W-:-:S03]  /*75b0*/  F2FP.BF16.F32.PACK_AB R42, R204, R205 ;  /* 0x000000cdcc2a723e */ /* 0x000fc600000010ff */
[----:B------:R-:W-:Y:S01]  /*75c0*/  @!P5 FMUL R46, R46, 0.5 ;  /* 0x3f0000002e2ed820 */ /* 0x000fe20000400000 */
[----:B------:R-:W1:Y:S01]  /*75d0*/  MUFU.EX2 R47, R47 ;  /* 0x0000002f002f7308 */ /* 0x000e620000000800 */
[----:B--2---:R-:W-:Y:S01]  /*75e0*/  @!P3 FMUL R31, R31, R31 ;  /* 0x0000001f1f1fb220 */ /* 0x004fe20000400000 */
[----:B------:R-:W-:Y:S01]  /*75f0*/  FSETP.GEU.AND P3, PT, R58, -126, PT ;  /* 0xc2fc00003a00780b */ /* 0x000fe20003f6e000 */
[----:B------:R-:W-:-:S04]  /*7600*/  FADD R38, R38, R75 ;  /* 0x0000004b26267221 */ /* 0x000fc80000000000 */
[----:B------:R-:W-:Y:S01]  /*7610*/  @!P6 FMUL R51, R51, 0.5 ;  /* 0x3f0000003333e820 */ /* 0x000fe20000400000 */
[----:B------:R-:W2:Y:S01]  /*7620*/  MUFU.EX2 R46, R46 ;  /* 0x0000002e002e7308 */ /* 0x000ea20000000800 */
[----:B---3--:R-:W-:Y:S01]  /*7630*/  @!P4 FMUL R54, R54, R54 ;  /* 0x000000363636c220 */ /* 0x008fe20000400000 */
[----:B------:R-:W-:-:S05]  /*7640*/  FSETP.GEU.AND P4, PT, R63, -126, PT ;  /* 0xc2fc00003f00780b */ /* 0x000fca0003f8e000 */
[----:B------:R-:W-:Y:S01]  /*7650*/  @!P3 FMUL R58, R58, 0.5 ;  /* 0x3f0000003a3ab820 */ /* 0x000fe20000400000 */
[----:B------:R-:W3:Y:S01]  /*7660*/  MUFU.EX2 R51, R51 ;  /* 0x0000003300337308 */ /* 0x000ee20000000800 */
[----:B-1----:R-:W-:Y:S01]  /*7670*/  @!P2 FMUL R47, R47, R47 ;  /* 0x0000002f2f2fa220 */ /* 0x002fe20000400000 */
[----:B------:R-:W-:-:S04]  /*7680*/  FSETP.GEU.AND P2, PT, R27, -126, PT ;  /* 0xc2fc00001b00780b */ /* 0x000fc80003f4e000 */
[----:B------:R-:W-:Y:S01]  /*7690*/  F2FP.BF16.F32.PACK_AB R29, R47, R30 ;  /* 0x0000001e2f1d723e */ /* 0x000fe200000010ff */
        /* <DEDUP_REMOVED lines=15> */
[----:B------:R-:W-:-:S03]  /*7790*/  FSETP.GEU.AND P4, PT, R59, -126, PT ;  /* 0xc2fc00003b00780b */ /* 0x000fc60003f8e000 */
[----:B------:R-:W-:Y:S01]  /*77a0*/  FADD R206, R34, R63 ;  /* 0x0000003f22ce7221 */ /* 0x000fe20000000000 */
[----:B------:R-:W-:Y:S01]  /*77b0*/  F2FP.BF16.F32.PACK_AB R34, R24, R201 ;  /* 0x000000c91822723e */ /* 0x000fe200000010ff */
        /* <DEDUP_REMOVED lines=15> */
[----:B------:R-:W-:-:S03]  /*78b0*/  FSETP.GEU.AND P3, PT, R83, -126, PT ;  /* 0xc2fc00005300780b */ /* 0x000fc60003f6e000 */
[----:B------:R-:W-:Y:S02]  /*78c0*/  FADD R210, R73, R50 ;  /* 0x0000003249d27221 */ /* 0x000fe40000000000 */
[----:B------:R-:W-:Y:S01]  /*78d0*/  @!P6 FMUL R82, R82, 0.5 ;  /* 0x3f0000005252e820 */ /* 0x000fe20000400000 */
[----:B------:R3:W4:Y:S01]  /*78e0*/  MUFU.EX2 R14, R78 ;  /* 0x0000004e000e7308 */ /* 0x0007220000000800 */
[----:B-1----:R-:W-:Y:S01]  /*78f0*/  @!P4 FMUL R59, R59, R59 ;  /* 0x0000003b3b3bc220 */ /* 0x002fe20000400000 */
[----:B------:R-:W-:-:S03]  /*7900*/  FSETP.GEU.AND P4, PT, R85, -126, PT ;  /* 0xc2fc00005500780b */ /* 0x000fc60003f8e000 */
[----:B------:R-:W-:Y:S01]  /*7910*/  FADD R212, R80, R59 ;  /* 0x0000003b50d47221 */ /* 0x000fe20000000000 */
[----:B------:R-:W-:Y:S01]  /*7920*/  F2FP.BF16.F32.PACK_AB R49, R59, R50 ;  /* 0x000000323b31723e */ /* 0x000fe200000010ff */
[----:B------:R-:W-:Y:S01]  /*7930*/  @!P3 FMUL R83, R83, 0.5 ;  /* 0x3f0000005353b820 */ /* 0x000fe20000400000 */
[----:B------:R1:W5:Y:S01]  /*7940*/  MUFU.EX2 R15, R82 ;  /* 0x00000052000f7308 */ /* 0x0003620000000800 */
[----:B---3--:R-:W-:Y:S01]  /*7950*/  FMUL R78, R67, UR4 ;  /* 0x00000004434e7c20 */ /* 0x008fe20008400000 */
[----:B--2---:R-:W-:Y:S01]  /*7960*/  @!P2 FMUL R55, R55, R55 ;  /* 0x000000373737a220 */ /* 0x004fe20000400000 */
[----:B------:R-:W-:Y:S02]  /*7970*/  FSETP.GEU.AND P2, PT, R208, -126, PT ;  /* 0xc2fc0000d000780b */ /* 0x000fe40003f4e000 */
[----:B------:R-:W-:Y:S02]  /*7980*/  F2FP.BF16.F32.PACK_AB R50, R53, R21 ;  /* 0x000000153532723e */ /* 0x000fe400000010ff */
[----:B------:R-:W-:Y:S01]  /*7990*/  @!P4 FMUL R85, R85, 0.5 ;  /* 0x3f0000005555c820 */ /* 0x000fe20000400000 */
[----:B------:R2:W3:Y:S01]  /*79a0*/  MUFU.EX2 R70, R83 ;  /* 0x0000005300467308 */ /* 0x0004e20000000800 */
[----:B----4-:R-:W-:Y:S01]  /*79b0*/  @!P5 FMUL R14, R14, R14 ;  /* 0x0000000e0e0ed220 */ /* 0x010fe20000400000 */
[----:B------:R-:W-:Y:S01]  /*79c0*/  FSETP.GEU.AND P5, PT, R86, -126, PT ;  /* 0xc2fc00005600780b */ /* 0x000fe20003fae000 */
[----:B-1----:R-:W-:-:S04]  /*79d0*/  FADD R82, R25, R68 ;  /* 0x0000004419527221 */ /* 0x002fc80000000000 */
[----:B------:R-:W-:Y:S01]  /*79e0*/  FADD R82, R79, R82 ;  /* 0x000000524f527221 */ /* 0x000fe20000000000 */
[----:B------:R1:W4:Y:S01]  /*79f0*/  MUFU.EX2 R19, R85 ;  /* 0x0000005500137308 */ /* 0x0003220000000800 */
[----:B-----5:R-:W-:Y:S01]  /*7a00*/  @!P6 FMUL R15, R15, R15 ;  /* 0x0000000f0f0fe220 */ /* 0x020fe20000400000 */
[----:B------:R-:W-:Y:S01]  /*7a10*/  FSETP.GEU.AND P6, PT, R87, -126, PT ;  /* 0xc2fc00005700780b */ /* 0x000fe20003fce000 */
[----:B--2---:R-:W-:Y:S01]  /*7a20*/  FADD R83, R24, R53 ;  /* 0x0000003518537221 */ /* 0x004fe20000000000 */
[----:B------:R-:W-:Y:S01]  /*7a30*/  FADD R79, R41, R46 ;  /* 0x0000002e294f7221 */ /* 0x000fe20000000000 */
[----:B------:R-:W-:Y:S01]  /*7a40*/  FADD R207, R30, R15 ;  /* 0x0000000f1ecf7221 */ /* 0x000fe20000000000 */
[----:B------:R-:W-:Y:S01]  /*7a50*/  @!P2 FMUL R208, R208, 0.5 ;  /* 0x3f000000d0d0a820 */ /* 0x000fe20000400000 */
[----:B------:R-:W-:Y:S01]  /*7a60*/  @!P5 FMUL R86, R86, 0.5 ;  /* 0x3f0000005656d820 */ /* 0x000fe20000400000 */
[----:B------:R-:W-:Y:S01]  /*7a70*/  FADD R83, R74, R83 ;  /* 0x000000534a537221 */ /* 0x000fe20000000000 */
[----:B---3--:R-:W-:Y:S01]  /*7a80*/  @!P3 FMUL R70, R70, R70 ;  /* 0x000000464646b220 */ /* 0x008fe20000400000 */
[----:B------:R-:W-:Y:S01]  /*7a90*/  FSETP.GEU.AND P3, PT, R78, -126, PT ;  /* 0xc2fc00004e00780b */ /* 0x000fe20003f6e000 */
[----:B------:R2:W3:Y:S01]  /*7aa0*/  MUFU.EX2 R74, R86 ;  /* 0x00000056004a7308 */ /* 0x0004e20000000800 */
[----:B-1----:R-:W-:Y:S01]  /*7ab0*/  FADD R85, R26, R51 ;  /* 0x000000331a557221 */ /* 0x002fe20000000000 */
[----:B------:R-:W-:Y:S01]  /*7ac0*/  FADD R209, R79, R210 ;  /* 0x000000d24fd17221 */ /* 0x000fe20000000000 */
[----:B------:R-:W-:Y:S01]  /*7ad0*/  FADD R79, R72, R27 ;  /* 0x0000001b484f7221 */ /* 0x000fe20000000000 */
[----:B------:R-:W-:Y:S01]  /*7ae0*/  @!P6 FMUL R87, R87, 0.5 ;  /* 0x3f0000005757e820 */ /* 0x000fe20000400000 */
[----:B------:R-:W-:Y:S01]  /*7af0*/  FADD R214, R206, R207 ;  /* 0x000000cfced67221 */ /* 0x000fe20000000000 */
[----:B------:R-:W-:Y:S01]  /*7b00*/  FADD R212, R85, R212 ;  /* 0x000000d455d47221 */ /* 0x000fe20000000000 */
[----:B------:R-:W-:Y:S01]  /*7b10*/  FADD R85, R81, R66 ;  /* 0x0000004251557221 */ /* 0x000fe20000000000 */
[----:B------:R1:W5:Y:S01]  /*7b20*/  MUFU.EX2 R67, R87 ;  /* 0x0000005700437308 */ /* 0x0003620000000800 */
[----:B--2---:R-:W-:Y:S01]  /*7b30*/  FADD R86, R35, R14 ;  /* 0x0000000e23567221 */ /* 0x004fe20000000000 */
[----:B------:R-:W-:Y:S01]  /*7b40*/  FADD R206, R47, R70 ;  /* 0x000000462fce7221 */ /* 0x000fe20000000000 */
[----:B----4-:R-:W-:Y:S01]  /*7b50*/  @!P4 FMUL R19, R19, R19 ;  /* 0x000000131313c220 */ /* 0x010fe20000400000 */
[----:B------:R-:W-:Y:S01]  /*7b60*/  @!P3 FMUL R78, R78, 0.5 ;  /* 0x3f0000004e4eb820 */ /* 0x000fe20000400000 */
[----:B------:R-:W-:Y:S01]  /*7b70*/  FADD R211, R79, R86 ;  /* 0x000000564fd37221 */ /* 0x000fe20000000000 */
[----:B------:R-:W-:Y:S01]  /*7b80*/  FADD R213, R85, R206 ;  /* 0x000000ce55d57221 */ /* 0x000fe20000000000 */
[----:B------:R-:W-:Y:S01]  /*7b90*/  FADD R86, R39, R62 ;  /* 0x0000003e27567221 */ /* 0x000fe20000000000 */
[----:B------:R-:W2:Y:S01]  /*7ba0*/  MUFU.EX2 R79, R78 ;  /* 0x0000004e004f7308 */ /* 0x000ea20000000800 */
[----:B---3--:R-:W-:Y:S01]  /*7bb0*/  @!P5 FMUL R74, R74, R74 ;  /* 0x0000004a4a4ad220 */ /* 0x008fe20000400000 */
[----:B------:R-:W-:Y:S01]  /*7bc0*/  FADD R85, R77, R58 ;  /* 0x0000003a4d557221 */ /* 0x000fe20000000000 */
[----:B------:R-:W-:Y:S01]  /*7bd0*/  FADD R206, R84, R19 ;  /* 0x0000001354ce7221 */ /* 0x000fe20000000000 */
[----:B-1----:R-:W-:Y:S01]  /*7be0*/  FADD R87, R76, R55 ;  /* 0x000000374c577221 */ /* 0x002fe20000000000 */
[----:B------:R-:W-:Y:S01]  /*7bf0*/  FADD R207, R31, R74 ;  /* 0x0000004a1fcf7221 */ /* 0x000fe20000000000 */
[----:B------:R-:W-:Y:S01]  /*7c00*/  FADD R83, R83, R82 ;  /* 0x0000005253537221 */ /* 0x000fe20000000000 */
[----:B------:R-:W-:Y:S01]  /*7c10*/  FADD R85, R85, R206 ;  /* 0x000000ce55557221 */ /* 0x000fe20000000000 */
[----:B------:R-:W1:Y:S01]  /*7c20*/  MUFU.EX2 R208, R208 ;  /* 0x000000d000d07308 */ /* 0x000e620000000800 */
[----:B-----5:R-:W-:Y:S01]  /*7c30*/  @!P6 FMUL R67, R67, R67 ;  /* 0x000000434343e220 */ /* 0x020fe20000400000 */
[----:B------:R-:W-:Y:S01]  /*7c40*/  FADD R86, R86, R207 ;  /* 0x000000cf56567221 */ /* 0x000fe20000000000 */
[----:B------:R-:W-:Y:S01]  /*7c50*/  FADD R209, R209, R214 ;  /* 0x000000d6d1d17221 */ /* 0x000fe20000000000 */
[----:B------:R-:W-:Y:S01]  /*7c60*/  FADD R212, R212, R213 ;  /* 0x000000d5d4d47221 */ /* 0x000fe20000000000 */
[----:B------:R-:W-:Y:S01]  /*7c70*/  FADD R210, R54, R67 ;  /* 0x0000004336d27221 */ /* 0x000fe20000000000 */
[----:B------:R-:W-:Y:S01]  /*7c80*/  FADD R86, R211, R86 ;  /* 0x00000056d3567221 */ /* 0x000fe20000000000 */
[----:B------:R-:W-:Y:S01]  /*7c90*/  FADD R83, R40, R83 ;  /* 0x0000005328537221 */ /* 0x000fe20000000000 */
[----:B------:R-:W-:Y:S01]  /*7ca0*/  F2FP.BF16.F32.PACK_AB R30, R25, R200 ;  /* 0x000000c8191e723e */ /* 0x000fe200000010ff */
[----:B------:R-:W-:Y:S01]  /*7cb0*/  FADD R210, R87, R210 ;  /* 0x000000d257d27221 */ /* 0x000fe20000000000 */
[----:B------:R-:W-:Y:S01]  /*7cc0*/  FADD R86, R209, R86 ;  /* 0x00000056d1567221 */ /* 0x000fe20000000000 */
[----:B------:R-:W-:Y:S01]  /*7cd0*/  FADD R38, R38, R83 ;  /* 0x0000005326267221 */ /* 0x000fe20000000000 */
[----:B--2---:R-:W-:Y:S01]  /*7ce0*/  @!P3 FMUL R79, R79, R79 ;  /* 0x0000004f4f4fb220 */ /* 0x004fe20000400000 */
[----:B------:R-:W-:Y:S01]  /*7cf0*/  FADD R85, R85, R210 ;  /* 0x000000d255557221 */ /* 0x000fe20000000000 */
[----:B------:R-:W-:-:S02]  /*7d00*/  F2FP.BF16.F32.PACK_AB R41, R26, R41 ;  /* 0x000000291a29723e */ /* 0x000fc400000010ff */
[----:B------:R-:W-:Y:S01]  /*7d10*/  F2FP.BF16.F32.PACK_AB R25, R51, R46 ;  /* 0x0000002e3319723e */ /* 0x000fe200000010ff */
[----:B------:R-:W-:Y:S01]  /*7d20*/  FADD R85, R212, R85 ;  /* 0x00000055d4557221 */ /* 0x000fe20000000000 */
[----:B-1----:R-:W-:Y:S01]  /*7d30*/  @!P2 FMUL R208, R208, R208 ;  /* 0x000000d0d0d0a220 */ /* 0x002fe20000400000 */
[----:B------:R1:W2:Y:S01]  /*7d40*/  SYNCS.PHASECHK.TRANS64.TRYWAIT P2, [UR6+0x54000], R71 ;  /* 0x05400047ff0075a7 */ /* 0x0002a20008040146 */
[----:B------:R-:W-:Y:S01]  /*7d50*/  FFMA R8, R79, R8, R38 ;  /* 0x000000084f087223 */ /* 0x000fe20000000026 */
[----:B------:R-:W-:Y:S01]  /*7d60*/  FADD R85, R86, R85 ;  /* 0x0000005556557221 */ /* 0x000fe20000000000 */
[----:B------:R-:W-:Y:S01]  /*7d70*/  F2FP.BF16.F32.PACK_AB R31, R54, R31 ;  /* 0x0000001f361f723e */ /* 0x000fe200000010ff */
[----:B------:R-:W-:Y:S01]  /*7d80*/  FMUL R184, R184, R79 ;  /* 0x0000004fb8b87220 */ /* 0x000fe20000400000 */
[----:B------:R-:W-:Y:S01]  /*7d90*/  F2FP.BF16.F32.PACK_AB R26, R64, R45 ;  /* 0x0000002d401a723e */ /* 0x000fe200000010ff */
[----:B------:R-:W-:Y:S01]  /*7da0*/  FFMA R7, R208, R7, R85 ;  /* 0x00000007d0077223 */ /* 0x000fe20000000055 */
[----:B------:R-:W-:Y:S01]  /*7db0*/  F2FP.BF16.F32.PACK_AB R46, R52, R57 ;  /* 0x00000039342e723e */ /* 0x000fe200000010ff */
[-C--:B------:R-:W-:Y:S01]  /*7dc0*/  FMUL R185, R185, R79.reuse ;  /* 0x0000004fb9b97220 */ /* 0x080fe20000400000 */
        /* <DEDUP_REMOVED lines=53> */
[----:B------:R-:W-:Y:S01]  /*8120*/  FMUL R101, R101, R79 ;  /* 0x0000004f65657220 */ /* 0x000fe20000400000 */
        /* <DEDUP_REMOVED lines=67> */
[----:B------:R-:W-:Y:S01]  /*8560*/  F2FP.BF16.F32.PACK_AB R54, R68, R56 ;  /* 0x000000384436723e */ /* 0x000fe200000010ff */
[----:B-12---:R-:W-:Y:S06]  /*8570*/  @!P0 BRA `(.L_x_27) ;  /* 0x0000000000048947 */ /* 0x006fec0003800000 */
[----:B------:R-:W-:Y:S01]  /*8580*/  BPT.TRAP 0x1 ;  /* 0x000000040000795c */ /* 0x000fe20000300000 */
.L_x_27:
[----:B------:R-:W-:Y:S05]  /*8590*/  @P2 BRA `(.L_x_28) ;  /* 0x0000000000082947 */ /* 0x000fea0003800000 */
[----:B------:R-:W1:Y:S02]  /*85a0*/  SYNCS.PHASECHK.TRANS64.TRYWAIT P2, [UR6+0x54000], R71 ;  /* 0x05400047ff0075a7 */ /* 0x000e640008040146 */
[----:B-1----:R-:W-:Y:S05]  /*85b0*/  @!P2 BRA `(.L_x_29) ;  /* 0x000000a400f8a947 */ /* 0x002fea0003800000 */
.L_x_28:
[----:B------:R-:W-:Y:S01]  /*85c0*/  UIMAD UR6, UR5, 0xe00, UR60 ;  /* 0x00000e00050678a4 */ /* 0x000fe2000f8e023c */
[----:B------:R-:W-:Y:S01]  /*85d0*/  WARPGROUP.ARRIVE ;  /* 0x00000000000079c5 */ /* 0x000fe20000000000 */
[----:B------:R-:W-:Y:S01]  /*85e0*/  UMOV UR23, 0x80000020 ;  /* 0x8000002000177882 */ /* 0x000fe20000000000 */
[----:B------:R-:W-:Y:S01]  /*85f0*/  UMOV UR11, 0x80000020 ;  /* 0x80000020000b7882 */ /* 0x000fe20000000000 */
[----:B------:R-:W-:Y:S01]  /*8600*/  UIADD3 UR10, UR6, 0x200, URZ ;  /* 0x00000200060a7890 */ /* 0x000fe2000fffe03f */
[----:B------:R-:W-:Y:S01]  /*8610*/  F2FP.BF16.F32.PACK_AB R55, R67, R74 ;  /* 0x0000004a4337723e */ /* 0x000fe200000010ff */
[----:B------:R-:W-:Y:S02]  /*8620*/  UIADD3 UR14, UR6, 0x400, URZ ;  /* 0x00000400060e7890 */ /* 0x000fe4000fffe03f */
[----:B------:R-:W-:Y:S01]  /*8630*/  UMOV UR22, UR6 ;  /* 0x0000000600167c82 */ /* 0x000fe20008000000 */
[----:B------:R-:W-:Y:S01]  /*8640*/  UMOV UR15, 0x80000020 ;  /* 0x80000020000f7882 */ /* 0x000fe20000000000 */
[----:B------:R-:W-:Y:S01]  /*8650*/  HGMMA.64x32x16.F32.BF16 R184, R40, gdesc[UR20].tnspB, R184, gsb0 ;  /* 0x4060001428b87df0 */ /* 0x000fe200080018b8 */
[----:B------:R-:W-:Y:S01]  /*8660*/  UIADD3 UR18, UR6, 0x600, URZ ;  /* 0x0000060006127890 */ /* 0x000fe2000fffe03f */
[----:B------:R-:W-:Y:S01]  /*8670*/  UMOV UR19, 0x80000020 ;  /* 0x8000002000137882 */ /* 0x000fe20000000000 */
[----:B------:R-:W-:Y:S01]  /*8680*/  UIADD3 UR22, UR6, 0x800, URZ ;  /* 0x0000080006167890 */ /* 0x000fe2000fffe03f */
[----:B------:R-:W-:Y:S01]  /*8690*/  UMOV UR23, 0x80000020 ;  /* 0x8000002000177882 */ /* 0x000fe20000000000 */
[----:B------:R-:W-:-:S02]  /*86a0*/  WARPGROUP.DEPBAR.LE gsb0, 0x0 ;  /* 0x00008000000079c5 */ /* 0x000fc40000010000 */
        /* <DEDUP_REMOVED lines=249> */
[----:B------:R-:W-:Y:S01]  /*9640*/  UIADD3 UR6, UR6, 0xdc0, URZ ;  /* 0x00000dc006067890 */ /* 0x000fe2000fffe03f */
        /* <DEDUP_REMOVED lines=20> */
.L_x_30:
[----:B------:R-:W-:-:S04]  /*9790*/  ULEA UR6, UR7, UR61, 0x3 ;  /* 0x0000003d07067291 */ /* 0x000fc8000f8e183f */
[----:B------:R-:W-:-:S04]  /*97a0*/  UIADD3 UR6, UR6, 0x54028, URZ ;  /* 0x0005402806067890 */ /* 0x000fc8000fffe03f */
[----:B------:R-:W-:-:S09]  /*97b0*/  UPRMT UR6, URZ, 0x654, UR6 ;  /* 0x000006543f067896 */ /* 0x000fd20008000006 */
[----:B------:R-:W-:Y:S01]  /*97c0*/  SYNCS.ARRIVE.TRANS64.RED.A1T0 RZ, [UR6], RZ ;  /* 0x000000ffffff79a7 */ /* 0x000fe20008100406 */
[----:B------:R-:W-:Y:S05]  /*97d0*/  @P1 BRA `(.L_x_31) ;  /* 0x0000000000041947 */ /* 0x000fea0003800000 */
[----:B------:R-:W-:Y:S01]  /*97e0*/  BPT.TRAP 0x1 ;  /* 0x000000040000795c */ /* 0x000fe20000300000 */
.L_x_31:
[----:B------:R-:W-:-:S04]  /*97f0*/  UIADD3 UR7, UR7, 0x1, URZ ;  /* 0x0000000107077890 */ /* 0x000fc8000fffe03f */
[----:B------:R-:W-:-:S04]  /*9800*/  UISETP.NE.AND UP0, UPT, UR7, 0x5, UPT ;  /* 0x000000050700788c */ /* 0x000fc8000bf05270 */
[----:B------:R-:W-:Y:S01]  /*9810*/  USEL UR7, UR7, URZ, UP0 ;  /* 0x0000003f07077287 */ /* 0x000fe20008000000 */
[----:B------:R-:W-:Y:S11]  /*9820*/  @!P0 BRA `(.L_x_32) ;  /* 0x0000000000048947 */ /* 0x000ff60003800000 */
[----:B------:R-:W-:Y:S01]  /*9830*/  BPT.TRAP 0x1 ;  /* 0x000000040000795c */ /* 0x000fe20000300000 */
.L_x_32:
[----:B------:R-:W-:-:S04]  /*9840*/  ULEA UR6, UR7, UR61, 0x3 ;  /* 0x0000003d07067291 */ /* 0x000fc8000f8e183f */
[----:B------:R-:W-:-:S04]  /*9850*/  UIADD3 UR6, UR6, 0x54028, URZ ;  /* 0x0005402806067890 */ /* 0x000fc8000fffe03f */
[----:B------:R-:W-:-:S09]  /*9860*/  UPRMT UR6, URZ, 0x654, UR6 ;  /* 0x000006543f067896 */ /* 0x000fd20008000006 */
[----:B------:R-:W-:Y:S01]  /*9870*/  SYNCS.ARRIVE.TRANS64.RED.A1T0 RZ, [UR6], RZ ;  /* 0x000000ffffff79a7 */ /* 0x000fe20008100406 */
[----:B------:R-:W-:Y:S05]  /*9880*/  @P1 BRA `(.L_x_33) ;  /* 0x0000000000041947 */ /* 0x000fea0003800000 */
[----:B------:R-:W-:Y:S01]  /*9890*/  BPT.TRAP 0x1 ;  /* 0x000000040000795c */ /* 0x000fe20000300000 */
.L_x_33:
[----:B------:R-:W-:Y:S01]  /*98a0*/  UIADD3 UR5, UR5, 0x1, URZ ;  /* 0x0000000105057890 */ /* 0x000fe2000fffe03f */
[C---:B------:R-:W-:Y:S01]  /*98b0*/  ISETP.GT.AND P2, PT, R9.reuse, 0x2, PT ;  /* 0x000000020900780c */ /* 0x040fe20003f44270 */
[----:B------:R-:W-:Y:S01]  /*98c0*/  UIADD3 UR7, UR7, 0x1, URZ ;  /* 0x0000000107077890 */ /* 0x000fe2000fffe03f */
[----:B------:R-:W-:Y:S01]  /*98d0*/  IADD3 R9, R9, -0x1, RZ ;  /* 0xffffffff09097810 */ /* 0x000fe20007ffe0ff */
[----:B------:R-:W-:Y:S01]  /*98e0*/  UISETP.NE.AND UP2, UPT, UR5, 0x5, UPT ;  /* 0x000000050500788c */ /* 0x000fe2000bf45270 */
[----:B------:R-:W-:Y:S01]  /*98f0*/  IADD3 R5, R5, 0x80, RZ ;  /* 0x0000008005057810 */ /* 0x000fe20007ffe0ff */
[----:B------:R-:W-:Y:S01]  /*9900*/  UISETP.NE.AND UP0, UPT, UR7, 0x5, UPT ;  /* 0x000000050700788c */ /* 0x000fe2000bf05270 */
[----:B------:R-:W-:Y:S01]  /*9910*/  MOV R15, R17 ;  /* 0x00000011000f7202 */ /* 0x000fe20000000f00 */
[----:B------:R-:W-:Y:S01]  /*9920*/  USEL UR10, URZ, 0x1, UP2 ;  /* 0x000000013f0a7887 */ /* 0x000fe20009000000 */
[----:B------:R-:W-:Y:S01]  /*9930*/  MOV R19, R18 ;  /* 0x0000001200137202 */ /* 0x000fe20000000f00 */
[----:B------:R-:W-:-:S02]  /*9940*/  USEL UR7, UR7, URZ, UP0 ;  /* 0x0000003f07077287 */ /* 0x000fc40008000000 */
[----:B------:R-:W-:Y:S02]  /*9950*/  USEL UR6, UR5, URZ, UP2 ;  /* 0x0000003f05067287 */ /* 0x000fe40009000000 */
[----:B------:R-:W-:Y:S01]  /*9960*/  LOP3.LUT R6, R6, UR10, RZ, 0x3c, !PT ;  /* 0x0000000a06067c12 */ /* 0x000fe2000f8e3cff */
[----:B------:R-:W-:Y:S09]  /*9970*/  @P2 BRA `(.L_x_34) ;  /* 0xffffffbc00e02947 */ /* 0x000ff2000383ffff */
.L_x_23:
[----:B------:R-:W-:-:S13]  /*9980*/  ISETP.GE.AND P2, PT, R9, 0x1, PT ;  /* 0x000000010900780c */ /* 0x000fda0003f46270 */
[----:B------:R-:W-:Y:S05]  /*9990*/  @!P2 BRA `(.L_x_35) ;  /* 0x0000004800a0a947 */ /* 0x000fea0003800000 */
[----:B-1----:R-:W-:Y:S01]  /*99a0*/  MOV R14, R17 ;  /* 0x00000011000e7202 */ /* 0x002fe20000000f00 */
[----:B------:R-:W-:Y:S01]  /*99b0*/  ULDC UR4, c[0x0][0x604] ;  /* 0x0001810000047ab9 */ /* 0x000fe20000000800 */
[----:B------:R-:W-:-:S07]  /*99c0*/  MOV R15, R18 ;  /* 0x00000012000f7202 */ /* 0x000fce0000000f00 */
.L_x_46:
[----:B------:R-:W-:Y:S05]  /*99d0*/  @!P0 BRA `(.L_x_36) ;  /* 0x0000000000048947 */ /* 0x000fea0003800000 */
[----:B------:R-:W-:Y:S01]  /*99e0*/  BPT.TRAP 0x1 ;  /* 0x000000040000795c */ /* 0x000fe20000300000 */
.L_x_36:
[----:B------:R-:W-:Y:S01]  /*99f0*/  ULEA UR5, UR6, UR61, 0x3 ;  /* 0x0000003d06057291 */ /* 0x000fe2000f8e183f */
[----:B------:R-:W-:-:S08]  /*9a00*/  SHF.L.U32 R17, R6, 0x1f, RZ ;  /* 0x0000001f06117819 */ /* 0x000fd000000006ff */
[----:B------:R-:W1:Y:S02]  /*9a10*/  SYNCS.PHASECHK.TRANS64.TRYWAIT P2, [UR5+0x54000], R17 ;  /* 0x05400011ff0075a7 */ /* 0x000e640008040145 */
[----:B-1----:R-:W-:Y:S05]  /*9a20*/  @!P2 BRA `(.L_x_37) ;  /* 0x0000009000f4a947 */ /* 0x002fea0003800000 */
.L_x_116:
        /* <DEDUP_REMOVED lines=83> */
.L_x_38:
[C---:B------:R-:W-:Y:S01]  /*9f60*/  IADD3 R19, R5.reuse, 0x1, RZ ;  /* 0x0000000105137810 */ /* 0x040fe20007ffe0ff */
[----:B------:R-:W-:Y:S01]  /*9f70*/  ULEA UR6, UR5, UR61, 0x3 ;  /* 0x0000003d05067291 */ /* 0x000fe2000f8e183f */
[C---:B------:R-:W-:Y:S02]  /*9f80*/  ISETP.GE.AND P2, PT, R0.reuse, R5, PT ;  /* 0x000000050000720c */ /* 0x040fe40003f46270 */
[C---:B-1----:R-:W-:Y:S02]  /*9f90*/  IADD3 R17, R5.reuse, 0x8, RZ ;  /* 0x0000000805117810 */ /* 0x042fe40007ffe0ff */
[----:B------:R-:W-:Y:S02]  /*9fa0*/  ISETP.GE.AND P3, PT, R0, R19, PT ;  /* 0x000000130000720c */ /* 0x000fe40003f66270 */
[----:B------:R-:W-:Y:S02]  /*9fb0*/  FSEL R21, R24, -INF , P2 ;  /* 0xff80000018157808 */ /* 0x000fe40001000000 */
[----:B------:R-:W-:-:S02]  /*9fc0*/  IADD3 R23, R5, 0x9, RZ ;  /* 0x0000000905177810 */ /* 0x000fc40007ffe0ff */
[C---:B------:R-:W-:Y:S02]  /*9fd0*/  ISETP.GE.AND P2, PT, R0.reuse, R17, PT ;  /* 0x000000110000720c */ /* 0x040fe40003f46270 */
[----:B------:R-:W-:Y:S02]  /*9fe0*/  FSEL R25, R25, -INF , P3 ;  /* 0xff80000019197808 */ /* 0x000fe40001800000 */
[----:B------:R-:W-:Y:S02]  /*9ff0*/  FMNMX R18, R21, R14, !PT ;  /* 0x0000000e15127209 */ /* 0x000fe40007800000 */
[----:B------:R-:W-:Y:S02]  /*a000*/  IADD3 R201, R5, 0x10, RZ ;  /* 0x0000001005c97810 */ /* 0x000fe40007ffe0ff */
[----:B------:R-:W-:Y:S02]  /*a010*/  ISETP.GE.AND P3, PT, R0, R23, PT ;  /* 0x000000170000720c */ /* 0x000fe40003f66270 */
[----:B------:R-:W-:-:S02]  /*a020*/  FSEL R28, R28, -INF , P2 ;  /* 0xff8000001c1c7808 */ /* 0x000fc40001000000 */
[----:B------:R-:W-:Y:S02]  /*a030*/  FMNMX R205, R25, R18, !PT ;  /* 0x0000001219cd7209 */ /* 0x000fe40007800000 */
[----:B------:R-:W-:Y:S02]  /*a040*/  IADD3 R203, R5, 0x11, RZ ;  /* 0x0000001105cb7810 */ /* 0x000fe40007ffe0ff */
[----:B------:R-:W-:Y:S02]  /*a050*/  ISETP.GE.AND P2, PT, R0, R201, PT ;  /* 0x000000c90000720c */ /* 0x000fe40003f46270 */
[----:B------:R-:W-:Y:S02]  /*a060*/  FSEL R29, R29, -INF , P3 ;  /* 0xff8000001d1d7808 */ /* 0x000fe40001800000 */
[----:B------:R-:W-:Y:S02]  /*a070*/  FMNMX R18, R28, R205, !PT ;  /* 0x000000cd1c127209 */ /* 0x000fe40007800000 */
[----:B------:R-:W-:-:S02]  /*a080*/  IADD3 R205, R5, 0x18, RZ ;  /* 0x0000001805cd7810 */ /* 0x000fc40007ffe0ff */
[----:B------:R-:W-:Y:S02]  /*a090*/  ISETP.GE.AND P3, PT, R0, R203, PT ;  /* 0x000000cb0000720c */ /* 0x000fe40003f66270 */
        /* <DEDUP_REMOVED lines=78> */
[C---:B------:R-:W-:Y:S02]  /*a580*/  IADD3 R69, R5.reuse, 0x68, RZ ;  /* 0x0000006805457810 */ /* 0x040fe40007ffe0ff */
        /* <DEDUP_REMOVED lines=23> */
[----:B------:R-:W-:Y:S02]  /*a700*/  ISETP.GE.AND P3, PT, R0, R208, PT ;  /* 0x000000d00000720c */ /* 0x000fe40003f66270 */
[----:B------:R-:W-:Y:S02]  /*a710*/  FSEL R84, R84, -INF , P2 ;  /* 0xff80000054547808 */ /* 0x000fe40001000000 */
[----:B------:R-:W-:Y:S02]  /*a720*/  FMNMX R210, R81, R210, !PT ;  /* 0x000000d251d27209 */ /* 0x000fe40007800000 */
[----:B------:R-:W-:Y:S02]  /*a730*/  FSEL R85, R85, -INF , P3 ;  /* 0xff80000055557808 */ /* 0x000fe40001800000 */
[----:B------:R-:W-:-:S02]  /*a740*/  FMNMX R210, R84, R210, !PT ;  /* 0x000000d254d27209 */ /* 0x000fc40007800000 */
[C---:B------:R-:W-:Y:S02]  /*a750*/  ISETP.GE.AND P4, PT, R4.reuse, R17, PT ;  /* 0x000000110400720c */ /* 0x040fe40003f86270 */
[----:B------:R-:W-:Y:S02]  /*a760*/  FMNMX R210, R85, R210, !PT ;  /* 0x000000d255d27209 */ /* 0x000fe40007800000 */
[C---:B------:R-:W-:Y:S02]  /*a770*/  ISETP.GE.AND P5, PT, R4.reuse, R201, PT ;  /* 0x000000c90400720c */ /* 0x040fe40003fa6270 */
[----:B------:R-:W-:Y:S01]  /*a780*/  ISETP.GE.AND P3, PT, R4, R19, PT ;  /* 0x000000130400720c */ /* 0x000fe20003f66270 */
[----:B------:R-:W1:Y:S01]  /*a790*/  SHFL.BFLY PT, R212, R210, 0x1, 0x1f ;  /* 0x0c201f00d2d47f89 */ /* 0x000e6200000e0000 */
[----:B------:R-:W-:Y:S02]  /*a7a0*/  FSEL R34, R34, -INF , P5 ;  /* 0xff80000022227808 */ /* 0x000fe40002800000 */
[----:B------:R-:W-:-:S02]  /*a7b0*/  ISETP.GE.AND P5, PT, R4, R211, PT ;  /* 0x000000d30400720c */ /* 0x000fc40003fa6270 */
[C---:B------:R-:W-:Y:S02]  /*a7c0*/  ISETP.GE.AND P6, PT, R4.reuse, R203, PT ;  /* 0x000000cb0400720c */ /* 0x040fe40003fc6270 */
[----:B------:R-:W-:Y:S02]  /*a7d0*/  FSEL R43, R43, -INF , P5 ;  /* 0xff8000002b2b7808 */ /* 0x000fe40002800000 */
[----:B------:R-:W-:Y:S02]  /*a7e0*/  ISETP.GE.AND P5, PT, R4, R221, PT ;  /* 0x000000dd0400720c */ /* 0x000fe40003fa6270 */
[----:B------:R-:W-:Y:S02]  /*a7f0*/  FSEL R35, R35, -INF , P6 ;  /* 0xff80000023237808 */ /* 0x000fe40003000000 */
[----:B------:R-:W-:Y:S02]  /*a800*/  FSEL R54, R54, -INF , P5 ;  /* 0xff80000036367808 */ /* 0x000fe40002800000 */
[----:B------:R-:W-:-:S02]  /*a810*/  ISETP.GE.AND P5, PT, R4, R231, PT ;  /* 0x000000e70400720c */ /* 0x000fc40003fa6270 */
[C---:B------:R-:W-:Y:S02]  /*a820*/  ISETP.GE.AND P2, PT, R4.reuse, R23, PT ;  /* 0x000000170400720c */ /* 0x040fe40003f46270 */
[----:B------:R-:W-:Y:S02]  /*a830*/  FSEL R63, R63, -INF , P5 ;  /* 0xff8000003f3f7808 */ /* 0x000fe40002800000 */
[----:B------:R-:W-:Y:S02]  /*a840*/  ISETP.GE.AND P6, PT, R4, R213, PT ;  /* 0x000000d50400720c */ /* 0x000fe40003fc6270 */
[----:B------:R-:W-:Y:S02]  /*a850*/  FSEL R27, R27, -INF , P3 ;  /* 0xff8000001b1b7808 */ /* 0x000fe40001800000 */
[----:B-1----:R-:W-:Y:S02]  /*a860*/  FMNMX R212, R210, R212, !PT ;  /* 0x000000d4d2d47209 */ /* 0x002fe40007800000 */
[----:B------:R-:W-:-:S02]  /*a870*/  ISETP.GE.AND P3, PT, R4, R205, PT ;  /* 0x000000cd0400720c */ /* 0x000fc40003f66270 */
[----:B------:R-:W-:Y:S01]  /*a880*/  FSEL R46, R46, -INF , P6 ;  /* 0xff8000002e2e7808 */ /* 0x000fe20003000000 */
[----:B------:R-:W1:Y:S01]  /*a890*/  SHFL.BFLY PT, R17, R212, 0x2, 0x1f ;  /* 0x0c401f00d4117f89 */ /* 0x000e6200000e0000 */
[----:B------:R-:W-:Y:S02]  /*a8a0*/  ISETP.GE.AND P6, PT, R4, R223, PT ;  /* 0x000000df0400720c */ /* 0x000fe40003fc6270 */
[----:B------:R-:W-:Y:S02]  /*a8b0*/  FSEL R30, R30, -INF , P4 ;  /* 0xff8000001e1e7808 */ /* 0x000fe40002000000 */
[----:B------:R-:W-:Y:S02]  /*a8c0*/  ISETP.GE.AND P4, PT, R4, R207, PT ;  /* 0x000000cf0400720c */ /* 0x000fe40003f86270 */
[----:B------:R-:W-:Y:S02]  /*a8d0*/  FSEL R38, R38, -INF , P3 ;  /* 0xff80000026267808 */ /* 0x000fe40001800000 */
[----:B------:R-:W-:-:S02]  /*a8e0*/  ISETP.GE.AND P3, PT, R4, R215, PT ;  /* 0x000000d70400720c */ /* 0x000fc40003f66270 */
[----:B------:R-:W-:Y:S02]  /*a8f0*/  FSEL R55, R55, -INF , P6 ;  /* 0xff80000037377808 */ /* 0x000fe40003000000 */
[C---:B------:R-:W-:Y:S02]  /*a900*/  ISETP.GE.AND P6, PT, R4.reuse, R233, PT ;  /* 0x000000e90400720c */ /* 0x040fe40003fc6270 */
[----:B------:R-:W-:Y:S02]  /*a910*/  FSEL R39, R39, -INF , P4 ;  /* 0xff80000027277808 */ /* 0x000fe40002000000 */
[C---:B------:R-:W-:Y:S02]  /*a920*/  ISETP.GE.AND P4, PT, R4.reuse, R217, PT ;  /* 0x000000d90400720c */ /* 0x040fe40003f86270 */
[----:B------:R-:W-:Y:S02]  /*a930*/  FSEL R47, R47, -INF , P3 ;  /* 0xff8000002f2f7808 */ /* 0x000fe40001800000 */
[----:B------:R-:W-:-:S02]  /*a940*/  ISETP.GE.AND P3, PT, R4, R225, PT ;  /* 0x000000e10400720c */ /* 0x000fc40003f66270 */
[----:B------:R-:W-:Y:S02]  /*a950*/  FSEL R66, R66, -INF , P6 ;  /* 0xff80000042427808 */ /* 0x000fe40003000000 */
[----:B-1----:R-:W-:Y:S02]  /*a960*/  FMNMX R17, R212, R17, !PT ;  /* 0x00000011d4117209 */ /* 0x002fe40007800000 */
[----:B------:R-:W-:Y:S02]  /*a970*/  ISETP.GE.AND P6, PT, R4, R5, PT ;  /* 0x000000050400720c */ /* 0x000fe40003fc6270 */
[C---:B------:R-:W-:Y:S02]  /*a980*/  FSETP.NEU.AND P5, PT, R17.reuse, -INF , PT ;  /* 0xff8000001100780b */ /* 0x040fe40003fad000 */
[----:B------:R-:W-:Y:S02]  /*a990*/  FSEL R50, R50, -INF , P4 ;  /* 0xff80000032327808 */ /* 0x000fe40002000000 */
[----:B------:R-:W-:-:S02]  /*a9a0*/  FSEL R19, R17, RZ, P5 ;  /* 0x000000ff11137208 */ /* 0x000fc40002800000 */
[C---:B------:R-:W-:Y:S02]  /*a9b0*/  ISETP.GE.AND P5, PT, R4.reuse, R65, PT ;  /* 0x000000410400720c */ /* 0x040fe40003fa6270 */
[----:B------:R-:W-:Y:S01]  /*a9c0*/  ISETP.GE.AND P4, PT, R4, R227, PT ;  /* 0x000000e30400720c */ /* 0x000fe20003f86270 */
[----:B------:R-:W-:Y:S01]  /*a9d0*/  FMUL R23, R19, UR4 ;  /* 0x0000000413177c20 */ /* 0x000fe20008400000 */
[----:B------:R-:W-:Y:S02]  /*a9e0*/  FSEL R74, R74, -INF , P5 ;  /* 0xff8000004a4a7808 */ /* 0x000fe40002800000 */
[----:B------:R-:W-:Y:S01]  /*a9f0*/  FSEL R58, R58, -INF , P3 ;  /* 0xff8000003a3a7808 */ /* 0x000fe20001800000 */
[--C-:B------:R-:W-:Y:S01]  /*aa00*/  FFMA R21, R21, UR4, -R23.reuse ;  /* 0x0000000415157c23 */ /* 0x100fe20008000817 */
[----:B------:R-:W-:Y:S01]  /*aa10*/  ISETP.GE.AND P3, PT, R4, R235, PT ;  /* 0x000000eb0400720c */ /* 0x000fe20003f66270 */
[--C-:B------:R-:W-:Y:S01]  /*aa20*/  FFMA R33, R33, UR4, -R23.reuse ;  /* 0x0000000421217c23 */ /* 0x100fe20008000817 */
[----:B------:R-:W-:Y:S01]  /*aa30*/  FSEL R26, R26, -INF , P6 ;  /* 0xff8000001a1a7808 */ /* 0x000fe20003000000 */
[--C-:B------:R-:W-:Y:S01]  /*aa40*/  FFMA R28, R28, UR4, -R23.reuse ;  /* 0x000000041c1c7c23 */ /* 0x100fe20008000817 */
[----:B------:R-:W-:Y:S01]  /*aa50*/  FSETP.GEU.AND P5, PT, R21, -126, PT ;  /* 0xc2fc00001500780b */ /* 0x000fe20003fae000 */
[--C-:B------:R-:W-:Y:S01]  /*aa60*/  FFMA R29, R29, UR4, -R23.reuse ;  /* 0x000000041d1d7c23 */ /* 0x100fe20008000817 */
[----:B------:R-:W-:Y:S01]  /*aa70*/  FSEL R59, R59, -INF , P4 ;  /* 0xff8000003b3b7808 */ /* 0x000fe20002000000 */
[--C-:B------:R-:W-:Y:S01]  /*aa80*/  FFMA R32, R32, UR4, -R23.reuse ;  /* 0x0000000420207c23 */ /* 0x100fe20008000817 */
[----:B------:R-:W-:Y:S01]  /*aa90*/  ISETP.GE.AND P4, PT, R4, R18, PT ;  /* 0x000000120400720c */ /* 0x000fe20003f86270 */
[--C-:B------:R-:W-:Y:S01]  /*aaa0*/  FFMA R44, R44, UR4, -R23.reuse ;  /* 0x000000042c2c7c23 */ /* 0x100fe20008000817 */
[----:B------:R-:W-:Y:S01]  /*aab0*/  FSEL R67, R67, -INF , P3 ;  /* 0xff80000043437808 */ /* 0x000fe20001800000 */
[--C-:B------:R-:W-:Y:S01]  /*aac0*/  FFMA R210, R37, UR4, -R23.reuse ;  /* 0x0000000425d27c23 */ /* 0x100fe20008000817 */
[----:B------:R-:W-:Y:S01]  /*aad0*/  FMNMX R18, R26, R15, !PT ;  /* 0x0000000f1a127209 */ /* 0x000fe20007800000 */
[--C-:B------:R-:W-:Y:S01]  /*aae0*/  FFMA R40, R40, UR4, -R23.reuse ;  /* 0x0000000428287c23 */ /* 0x100fe20008000817 */
[C---:B------:R-:W-:Y:S01]  /*aaf0*/  ISETP.GE.AND P3, PT, R4.reuse, R22, PT ;  /* 0x000000160400720c */ /* 0x040fe20003f66270 */
[--C-:B------:R-:W-:Y:S01]  /*ab00*/  FFMA R22, R25, UR4, -R23.reuse ;  /* 0x0000000419167c23 */ /* 0x100fe20008000817 */
[----:B------:R-:W-:Y:S01]  /*ab10*/  FSEL R31, R31, -INF , P2 ;  /* 0xff8000001f1f7808 */ /* 0x000fe20001000000 */
[----:B------:R-:W-:Y:S01]  /*ab20*/  @!P5 FMUL R21, R21, 0.5 ;  /* 0x3f0000001515d820 */ /* 0x000fe20000400000 */
[----:B------:R-:W-:Y:S01]  /*ab30*/  ISETP.GE.AND P6, PT, R4, R72, PT ;  /* 0x000000480400720c */ /* 0x000fe20003fc6270 */
[--C-:B------:R-:W-:Y:S01]  /*ab40*/  FFMA R52, R52, UR4, -R23.reuse ;  /* 0x0000000434347c23 */ /* 0x100fe20008000817 */
[----:B------:R-:W-:Y:S01]  /*ab50*/  ISETP.GE.AND P2, PT, R4, R209, PT ;  /* 0x000000d10400720c */ /* 0x000fe20003f46270 */
[--C-:B------:R-:W-:Y:S01]  /*ab60*/  FFMA R56, R56, UR4, -R23.reuse ;  /* 0x0000000438387c23 */ /* 0x100fe20008000817 */
[----:B------:R-:W-:Y:S01]  /*ab70*/  FMNMX R65, R27, R18, !PT ;  /* 0x000000121b417209 */ /* 0x000fe20007800000 */
[----:B------:R-:W1:Y:S01]  /*ab80*/  MUFU.EX2 R21, R21 ;  /* 0x0000001500157308 */ /* 0x000e620000000800 */
[----:B------:R-:W-:Y:S01]  /*ab90*/  FSEL R79, R79, -INF , P6 ;  /* 0xff8000004f4f7808 */ /* 0x000fe20003000000 */
[--C-:B------:R-:W-:Y:S01]  /*aba0*/  FFMA R20, R20, UR4, -R23.reuse ;  /* 0x0000000414147c23 */ /* 0x100fe20008000817 */
[----:B------:R-:W-:Y:S01]  /*abb0*/  FSEL R42, R42, -INF , P2 ;  /* 0xff8000002a2a7808 */ /* 0x000fe20001000000 */
[--C-:B------:R-:W-:Y:S01]  /*abc0*/  FFMA R24, R24, UR4, -R23.reuse ;  /* 0x0000000418187c23 */ /* 0x100fe20008000817 */
[----:B------:R-:W-:Y:S01]  /*abd0*/  FSETP.GEU.AND P6, PT, R22, -126, PT ;  /* 0xc2fc00001600780b */ /* 0x000fe20003fce000 */
[----:B------:R-:W-:Y:S01]  /*abe0*/  FFMA R84, R84, UR4, -R23 ;  /* 0x0000000454547c23 */ /* 0x000fe20008000817 */
[----:B------:R-:W-:-:S02]  /*abf0*/  ISETP.GE.AND P2, PT, R4, R219, PT ;  /* 0x000000db0400720c */ /* 0x000fc40003f46270 */
[----:B------:R-:W-:Y:S02]  /*ac00*/  FMNMX R18, R30, R65, !PT ;  /* 0x000000411e127209 */ /* 0x000fe40007800000 */
[----:B------:R-:W-:Y:S02]  /*ac10*/  FSEL R51, R51, -INF , P2 ;  /* 0xff80000033337808 */ /* 0x000fe40001000000 */
[----:B------:R-:W-:Y:S02]  /*ac20*/  FMNMX R25, R31, R18, !PT ;  /* 0x000000121f197209 */ /* 0x000fe40007800000 */
[----:B------:R-:W-:Y:S02]  /*ac30*/  ISETP.GE.AND P2, PT, R4, R229, PT ;  /* 0x000000e50400720c */ /* 0x000fe40003f46270 */
[----:B------:R-:W-:Y:S01]  /*ac40*/  FMNMX R18, R34, R25, !PT ;  /* 0x0000001922127209 */ /* 0x000fe20007800000 */
[----:B------:R-:W-:Y:S01]  /*ac50*/  @!P6 FMUL R22, R22, 0.5 ;  /* 0x3f0000001616e820 */ /* 0x000fe20000400000 */
[----:B------:R-:W-:Y:S01]  /*ac60*/  FSEL R62, R62, -INF , P2 ;  /* 0xff8000003e3e7808 */ /* 0x000fe20001000000 */
[----:B-1----:R-:W-:Y:S01]  /*ac70*/  @!P5 FMUL R21, R21, R21 ;  /* 0x000000151515d220 */ /* 0x002fe20000400000 */
[----:B------:R-:W-:-:S02]  /*ac80*/  ISETP.GE.AND P2, PT, R4, R237, PT ;  /* 0x000000ed0400720c */ /* 0x000fc40003f46270 */
[----:B------:R-:W-:Y:S01]  /*ac90*/  FMNMX R25, R35, R18, !PT ;  /* 0x0000001223197209 */ /* 0x000fe20007800000 */
[----:B------:R-:W1:Y:S01]  /*aca0*/  MUFU.EX2 R22, R22 ;  /* 0x0000001600167308 */ /* 0x000e620000000800 */
[----:B------:R-:W-:Y:S02]  /*acb0*/  FSEL R71, R71, -INF , P2 ;  /* 0xff80000047477808 */ /* 0x000fe40001000000 */
[----:B------:R-:W-:Y:S02]  /*acc0*/  ISETP.GE.AND P2, PT, R4, R73, PT ;  /* 0x000000490400720c */ /* 0x000fe40003f46270 */
[----:B------:R-:W-:Y:S02]  /*acd0*/  FMNMX R18, R38, R25, !PT ;  /* 0x0000001926127209 */ /* 0x000fe40007800000 */
[----:B------:R-:W-:Y:S02]  /*ace0*/  FSETP.GEU.AND P5, PT, R33, -126, PT ;  /* 0xc2fc00002100780b */ /* 0x000fe40003fae000 */
[----:B------:R-:W-:-:S02]  /*acf0*/  FSEL R70, R70, -INF , P4 ;  /* 0xff80000046467808 */ /* 0x000fc40002000000 */
[----:B------:R-:W-:Y:S02]  /*ad00*/  FSEL R75, R75, -INF , P3 ;  /* 0xff8000004b4b7808 */ /* 0x000fe40001800000 */
[C---:B------:R-:W-:Y:S02]  /*ad10*/  ISETP.GE.AND P4, PT, R4.reuse, R69, PT ;  /* 0x000000450400720c */ /* 0x040fe40003f86270 */
[----:B------:R-:W-:Y:S02]  /*ad20*/  ISETP.GE.AND P3, PT, R4, R76, PT ;  /* 0x0000004c0400720c */ /* 0x000fe40003f66270 */
[----:B------:R-:W-:Y:S01]  /*ad30*/  FSEL R82, R82, -INF , P2 ;  /* 0xff80000052527808 */ /* 0x000fe20001000000 */
[----:B-1----:R-:W-:Y:S01]  /*ad40*/  @!P6 FMUL R22, R22, R22 ;  /* 0x000000161616e220 */ /* 0x002fe20000400000 */
[----:B------:R-:W-:Y:S01]  /*ad50*/  FSETP.GEU.AND P2, PT, R28, -126, PT ;  /* 0xc2fc00001c00780b */ /* 0x000fe20003f4e000 */
[----:B------:R-:W-:Y:S01]  /*ad60*/  @!P5 FMUL R33, R33, 0.5 ;  /* 0x3f0000002121d820 */ /* 0x000fe20000400000 */
[----:B------:R-:W-:-:S02]  /*ad70*/  FMNMX R25, R39, R18, !PT ;  /* 0x0000001227197209 */ /* 0x000fc40007800000 */
[----:B------:R-:W-:Y:S02]  /*ad80*/  FSEL R78, R78, -INF , P4 ;  /* 0xff8000004e4e7808 */ /* 0x000fe40002000000 */
[----:B------:R-:W-:Y:S02]  /*ad90*/  FSEL R83, R83, -INF , P3 ;  /* 0xff80000053537808 */ /* 0x000fe40001800000 */
[----:B------:R-:W-:Y:S02]  /*ada0*/  ISETP.GE.AND P4, PT, R4, R77, PT ;  /* 0x0000004d0400720c */ /* 0x000fe40003f86270 */
[----:B------:R-:W-:Y:S02]  /*adb0*/  FSETP.GEU.AND P3, PT, R29, -126, PT ;  /* 0xc2fc00001d00780b */ /* 0x000fe40003f6e000 */
[----:B------:R-:W-:Y:S01]  /*adc0*/  FMNMX R18, R42, R25, !PT ;  /* 0x000000192a127209 */ /* 0x000fe20007800000 */
[----:B------:R-:W-:Y:S01]  /*add0*/  @!P2 FMUL R28, R28, 0.5 ;  /* 0x3f0000001c1ca820 */ /* 0x000fe20000400000 */
[----:B------:R-:W-:-:S02]  /*ade0*/  FSEL R86, R86, -INF , P4 ;  /* 0xff80000056567808 */ /* 0x000fc40002000000 */
[----:B------:R-:W-:Y:S01]  /*adf0*/  FMNMX R25, R43, R18, !PT ;  /* 0x000000122b197209 */ /* 0x000fe20007800000 */
[----:B------:R-:W-:Y:S01]  /*ae00*/  FFMA R18, R36, UR4, -R23 ;  /* 0x0000000424127c23 */ /* 0x000fe20008000817 */
[----:B------:R-:W-:Y:S01]  /*ae10*/  ISETP.GE.AND P4, PT, R4, R208, PT ;  /* 0x000000d00400720c */ /* 0x000fe20003f86270 */
[----:B------:R-:W1:Y:S01]  /*ae20*/  MUFU.EX2 R36, R33 ;  /* 0x0000002100247308 */ /* 0x000e620000000800 */
[----:B------:R-:W-:Y:S02]  /*ae30*/  FMNMX R72, R46, R25, !PT ;  /* 0x000000192e487209 */ /* 0x000fe40007800000 */
[----:B------:R-:W-:Y:S01]  /*ae40*/  FSEL R87, R87, -INF , P4 ;  /* 0xff80000057577808 */ /* 0x000fe20002000000 */
[----:B------:R-:W-:Y:S01]  /*ae50*/  @!P3 FMUL R29, R29, 0.5 ;  /* 0x3f0000001d1db820 */ /* 0x000fe20000400000 */
[----:B------:R-:W-:Y:S02]  /*ae60*/  FSETP.GEU.AND P4, PT, R32, -126, PT ;  /* 0xc2fc00002000780b */ /* 0x000fe40003f8e000 */
[----:B------:R-:W-:Y:S01]  /*ae70*/  FMNMX R25, R47, R72, !PT ;  /* 0x000000482f197209 */ /* 0x000fe20007800000 */
[----:B------:R2:W3:Y:S01]  /*ae80*/  MUFU.EX2 R208, R28 ;  /* 0x0000001c00d07308 */ /* 0x0004e20000000800 */
[----:B------:R-:W-:-:S07]  /*ae90*/  FSETP.GEU.AND P6, PT, R18, -126, PT ;  /* 0xc2fc00001200780b */ /* 0x000fce0003fce000 */
[----:B------:R-:W4:Y:S01]  /*aea0*/  MUFU.EX2 R69, R29 ;  /* 0x0000001d00457308 */ /* 0x000f220000000800 */
[----:B--2---:R-:W-:Y:S01]  /*aeb0*/  FMNMX R28, R50, R25, !PT ;  /* 0x00000019321c7209 */ /* 0x004fe20007800000 */
[----:B------:R-:W-:Y:S01]  /*aec0*/  @!P4 FMUL R32, R32, 0.5 ;  /* 0x3f0000002020c820 */ /* 0x000fe20000400000 */
[----:B-1----:R-:W-:Y:S01]  /*aed0*/  @!P5 FMUL R36, R36, R36 ;  /* 0x000000242424d220 */ /* 0x002fe20000400000 */
[----:B------:R-:W-:Y:S02]  /*aee0*/  FSETP.GEU.AND P5, PT, R44, -126, PT ;  /* 0xc2fc00002c00780b */ /* 0x000fe40003fae000 */
[----:B------:R-:W-:Y:S01]  /*aef0*/  FMNMX R25, R51, R28, !PT ;  /* 0x0000001c33197209 */ /* 0x000fe20007800000 */
[----:B------:R-:W-:Y:S01]  /*af00*/  @!P6 FMUL R18, R18, 0.5 ;  /* 0x3f0000001212e820 */ /* 0x000fe20000400000 */
[----:B------:R1:W2:Y:S01]  /*af10*/  MUFU.EX2 R37, R32 ;  /* 0x0000002000257308 */ /* 0x0002a20000000800 */
[----:B---3--:R-:W-:Y:S01]  /*af20*/  @!P2 FMUL R208, R208, R208 ;  /* 0x000000d0d0d0a220 */ /* 0x008fe20000400000 */
[----:B------:R-:W-:-:S02]  /*af30*/  FMNMX R28, R54, R25, !PT ;  /* 0x00000019361c7209 */ /* 0x000fc40007800000 */
[----:B------:R-:W-:Y:S02]  /*af40*/  FSETP.GEU.AND P2, PT, R210, -126, PT ;  /* 0xc2fc0000d200780b */ /* 0x000fe40003f4e000 */
[----:B------:R-:W-:Y:S01]  /*af50*/  FMNMX R25, R55, R28, !PT ;  /* 0x0000001c37197209 */ /* 0x000fe20007800000 */
[----:B-1----:R-:W-:-:S03]  /*af60*/  FFMA R32, R41, UR4, -R23 ;  /* 0x0000000429207c23 */ /* 0x002fc60008000817 */
[----:B------:R-:W-:Y:S01]  /*af70*/  FMNMX R28, R58, R25, !PT ;  /* 0x000000193a1c7209 */ /* 0x000fe20007800000 */
[----:B------:R1:W3:Y:S01]  /*af80*/  MUFU.EX2 R41, R18 ;  /* 0x0000001200297308 */ /* 0x0002e20000000800 */
[----:B----4-:R-:W-:Y:S01]  /*af90*/  @!P3 FMUL R69, R69, R69 ;  /* 0x000000454545b220 */ /* 0x010fe20000400000 */
[----:B------:R-:W-:Y:S01]  /*afa0*/  FSETP.GEU.AND P3, PT, R40, -126, PT ;  /* 0xc2fc00002800780b */ /* 0x000fe20003f6e000 */
[----:B------:R-:W-:Y:S01]  /*afb0*/  @!P5 FMUL R44, R44, 0.5 ;  /* 0x3f0000002c2cd820 */ /* 0x000fe20000400000 */
[----:B------:R-:W-:Y:S01]  /*afc0*/  FMNMX R29, R59, R28, !PT ;  /* 0x0000001c3b1d7209 */ /* 0x000fe20007800000 */
[--C-:B------:R-:W-:Y:S01]  /*afd0*/  FFMA R25, R45, UR4, -R23.reuse ;  /* 0x000000042d197c23 */ /* 0x100fe20008000817 */
[----:B------:R-:W-:Y:S01]  /*afe0*/  @!P2 FMUL R210, R210, 0.5 ;  /* 0x3f000000d2d2a820 */ /* 0x000fe20000400000 */
[----:B--2---:R-:W-:Y:S01]  /*aff0*/  @!P4 FMUL R37, R37, R37 ;  /* 0x000000252525c220 */ /* 0x004fe20000400000 */
[----:B------:R2:W4:Y:S01]  /*b000*/  MUFU.EX2 R65, R44 ;  /* 0x0000002c00417308 */ /* 0x0005220000000800 */
[----:B-1----:R-:W-:Y:S01]  /*b010*/  FMNMX R18, R62, R29, !PT ;  /* 0x0000001d3e127209 */ /* 0x002fe20007800000 */
[--C-:B------:R-:W-:Y:S01]  /*b020*/  FFMA R29, R48, UR4, -R23.reuse ;  /* 0x00000004301d7c23 */ /* 0x100fe20008000817 */
[----:B------:R-:W-:Y:S01]  /*b030*/  FSETP.GEU.AND P4, PT, R32, -126, PT ;  /* 0xc2fc00002000780b */ /* 0x000fe20003f8e000 */
[----:B------:R-:W-:Y:S01]  /*b040*/  FFMA R28, R49, UR4, -R23 ;  /* 0x00000004311c7c23 */ /* 0x000fe20008000817 */
[----:B------:R-:W-:-:S02]  /*b050*/  FMNMX R45, R63, R18, !PT ;  /* 0x000000123f2d7209 */ /* 0x000fc40007800000 */
[----:B------:R-:W-:Y:S01]  /*b060*/  @!P3 FMUL R40, R40, 0.5 ;  /* 0x3f0000002828b820 */ /* 0x000fe20000400000 */
[----:B------:R-:W1:Y:S01]  /*b070*/  MUFU.EX2 R210, R210 ;  /* 0x000000d200d27308 */ /* 0x000e620000000800 */
[----:B---3--:R-:W-:Y:S01]  /*b080*/  @!P6 FMUL R41, R41, R41 ;  /* 0x000000292929e220 */ /* 0x008fe20000400000 */
[----:B------:R-:W-:Y:S01]  /*b090*/  FSETP.GEU.AND P6, PT, R25, -126, PT ;  /* 0xc2fc00001900780b */ /* 0x000fe20003fce000 */
[----:B--2---:R-:W-:Y:S01]  /*b0a0*/  FFMA R44, R64, UR4, -R23 ;  /* 0x00000004402c7c23 */ /* 0x004fe20008000817 */
[----:B------:R-:W-:-:S04]  /*b0b0*/  FMNMX R18, R66, R45, !PT ;  /* 0x0000002d42127209 */ /* 0x000fc80007800000 */
[----:B------:R-:W2:Y:S01]  /*b0c0*/  MUFU.EX2 R33, R40 ;  /* 0x0000002800217308 */ /* 0x000ea20000000800 */
[----:B------:R-:W-:Y:S01]  /*b0d0*/  FMNMX R45, R67, R18, !PT ;  /* 0x00000012432d7209 */ /* 0x000fe20007800000 */
[----:B------:R-:W-:Y:S01]  /*b0e0*/  @!P4 FMUL R32, R32, 0.5 ;  /* 0x3f0000002020c820 */ /* 0x000fe20000400000 */
[----:B----4-:R-:W-:Y:S02]  /*b0f0*/  @!P5 FMUL R65, R65, R65 ;  /* 0x000000414141d220 */ /* 0x010fe40000400000 */
[----:B------:R-:W-:Y:S01]  /*b100*/  FMNMX R18, R70, R45, !PT ;  /* 0x0000002d46127209 */ /* 0x000fe20007800000 */
[--C-:B------:R-:W-:Y:S01]  /*b110*/  FFMA R45, R53, UR4, -R23.reuse ;  /* 0x00000004352d7c23 */ /* 0x100fe20008000817 */
[----:B------:R-:W-:Y:S01]  /*b120*/  @!P6 FMUL R25, R25, 0.5 ;  /* 0x3f0000001919e820 */ /* 0x000fe20000400000 */
[----:B------:R-:W3:Y:S01]  /*b130*/  MUFU.EX2 R32, R32 ;  /* 0x0000002000207308 */ /* 0x000ee20000000800 */
[----:B-1----:R-:W-:Y:S01]  /*b140*/  @!P2 FMUL R210, R210, R210 ;  /* 0x000000d2d2d2a220 */ /* 0x002fe20000400000 */
[----:B------:R-:W-:Y:S01]  /*b150*/  FSETP.GEU.AND P2, PT, R29, -126, PT ;  /* 0xc2fc00001d00780b */ /* 0x000fe20003f4e000 */
[----:B------:R-:W-:Y:S01]  /*b160*/  FFMA R53, R202, UR4, -R23 ;  /* 0x00000004ca357c23 */ /* 0x000fe20008000817 */
[----:B------:R-:W-:-:S02]  /*b170*/  FSETP.GEU.AND P5, PT, R45, -126, PT ;  /* 0xc2fc00002d00780b */ /* 0x000fc40003fae000 */
[----:B------:R-:W-:Y:S02]  /*b180*/  FMNMX R49, R71, R18, !PT ;  /* 0x0000001247317209 */ /* 0x000fe40007800000 */
[----:B------:R-:W1:Y:S01]  /*b190*/  MUFU.EX2 R25, R25 ;  /* 0x0000001900197308 */ /* 0x000e620000000800 */
[----:B--2---:R-:W-:Y:S01]  /*b1a0*/  @!P3 FMUL R33, R33, R33 ;  /* 0x000000212121b220 */ /* 0x004fe20000400000 */
[----:B------:R-:W-:Y:S02]  /*b1b0*/  FSETP.GEU.AND P3, PT, R28, -126, PT ;  /* 0xc2fc00001c00780b */ /* 0x000fe40003f6e000 */
[----:B------:R-:W-:-:S03]  /*b1c0*/  FMNMX R18, R74, R49, !PT ;  /* 0x000000314a127209 */ /* 0x000fc60007800000 */
[----:B------:R-:W-:Y:S01]  /*b1d0*/  @!P2 FMUL R29, R29, 0.5 ;  /* 0x3f0000001d1da820 */ /* 0x000fe20000400000 */
[----:B------:R-:W-:Y:S01]  /*b1e0*/  FMNMX R49, R75, R18, !PT ;  /* 0x000000124b317209 */ /* 0x000fe20007800000 */
[----:B------:R-:W-:Y:S01]  /*b1f0*/  @!P5 FMUL R45, R45, 0.5 ;  /* 0x3f0000002d2dd820 */ /* 0x000fe20000400000 */
[----:B---3--:R-:W-:Y:S01]  /*b200*/  @!P4 FMUL R32, R32, R32 ;  /* 0x000000202020c220 */ /* 0x008fe20000400000 */
[----:B------:R-:W-:Y:S01]  /*b210*/  FSETP.GEU.AND P4, PT, R52, -126, PT ;  /* 0xc2fc00003400780b */ /* 0x000fe20003f8e000 */
[--C-:B------:R-:W-:Y:S01]  /*b220*/  FFMA R18, R57, UR4, -R23.reuse ;  /* 0x0000000439127c23 */ /* 0x100fe20008000817 */
[----:B------:R-:W2:Y:S01]  /*b230*/  MUFU.EX2 R29, R29 ;  /* 0x0000001d001d7308 */ /* 0x000ea20000000800 */
[----:B------:R-:W-:Y:S01]  /*b240*/  FMNMX R40, R78, R49, !PT ;  /* 0x000000314e287209 */ /* 0x000fe20007800000 */
[----:B------:R-:W-:Y:S01]  /*b250*/  @!P3 FMUL R28, R28, 0.5 ;  /* 0x3f0000001c1cb820 */ /* 0x000fe20000400000 */
[--C-:B------:R-:W-:Y:S01]  /*b260*/  FFMA R57, R60, UR4, -R23.reuse ;  /* 0x000000043c397c23 */ /* 0x100fe20008000817 */
[----:B-1----:R-:W-:Y:S01]  /*b270*/  @!P6 FMUL R25, R25, R25 ;  /* 0x000000191919e220 */ /* 0x002fe20000400000 */
[----:B------:R-:W-:Y:S01]  /*b280*/  FSETP.GEU.AND P6, PT, R56, -126, PT ;  /* 0xc2fc00003800780b */ /* 0x000fe20003fce000 */
[--C-:B------:R-:W-:Y:S01]  /*b290*/  FFMA R60, R68, UR4, -R23.reuse ;  /* 0x00000004443c7c23 */ /* 0x100fe20008000817 */
[----:B------:R-:W-:Y:S01]  /*b2a0*/  FMNMX R49, R79, R40, !PT ;  /* 0x000000284f317209 */ /* 0x000fe20007800000 */
[----:B------:R-:W1:Y:S01]  /*b2b0*/  MUFU.EX2 R45, R45 ;  /* 0x0000002d002d7308 */ /* 0x000e620000000800 */
[----:B------:R-:W-:-:S02]  /*b2c0*/  FFMA R68, R85, UR4, -R23 ;  /* 0x0000000455447c23 */ /* 0x000fc40008000817 */
[----:B------:R-:W-:Y:S01]  /*b2d0*/  @!P4 FMUL R52, R52, 0.5 ;  /* 0x3f0000003434c820 */ /* 0x000fe20000400000 */
[----:B------:R-:W-:-:S04]  /*b2e0*/  FMNMX R40, R82, R49, !PT ;  /* 0x0000003152287209 */ /* 0x000fc80007800000 */
[----:B------:R-:W3:Y:S01]  /*b2f0*/  MUFU.EX2 R28, R28 ;  /* 0x0000001c001c7308 */ /* 0x000ee20000000800 */
[----:B------:R-:W-:Y:S01]  /*b300*/  FMNMX R49, R83, R40, !PT ;  /* 0x0000002853317209 */ /* 0x000fe20007800000 */
[----:B------:R-:W-:Y:S01]  /*b310*/  @!P6 FMUL R56, R56, 0.5 ;  /* 0x3f0000003838e820 */ /* 0x000fe20000400000 */
[----:B--2---:R-:W-:Y:S01]  /*b320*/  @!P2 FMUL R29, R29, R29 ;  /* 0x0000001d1d1da220 */ /* 0x004fe20000400000 */
[----:B------:R-:W-:Y:S01]  /*b330*/  FSETP.GEU.AND P2, PT, R18, -126, PT ;  /* 0xc2fc00001200780b */ /* 0x000fe20003f4e000 */
[----:B------:R-:W-:Y:S01]  /*b340*/  FFMA R40, R61, UR4, -R23 ;  /* 0x000000043d287c23 */ /* 0x000fe20008000817 */
[----:B------:R-:W-:Y:S02]  /*b350*/  FMNMX R48, R86, R49, !PT ;  /* 0x0000003156307209 */ /* 0x000fe40007800000 */
[----:B------:R2:W4:Y:S01]  /*b360*/  MUFU.EX2 R76, R52 ;  /* 0x00000034004c7308 */ /* 0x0005220000000800 */
[----:B-1----:R-:W-:Y:S01]  /*b370*/  @!P5 FMUL R45, R45, R45 ;  /* 0x0000002d2d2dd220 */ /* 0x002fe20000400000 */
[----:B------:R-:W-:-:S02]  /*b380*/  FSETP.GEU.AND P5, PT, R44, -126, PT ;  /* 0xc2fc00002c00780b */ /* 0x000fc40003fae000 */
[----:B------:R-:W-:Y:S01]  /*b390*/  FMNMX R49, R87, R48, !PT ;  /* 0x0000003057317209 */ /* 0x000fe20007800000 */
[----:B------:R-:W-:-:S03]  /*b3a0*/  FFMA R48, R200, UR4, -R23 ;  /* 0x00000004c8307c23 */ /* 0x000fc60008000817 */
[----:B------:R1:W5:Y:S01]  /*b3b0*/  MUFU.EX2 R72, R56 ;  /* 0x0000003800487308 */ /* 0x0003620000000800 */
[----:B---3--:R-:W-:Y:S01]  /*b3c0*/  @!P3 FMUL R28, R28, R28 ;  /* 0x0000001c1c1cb220 */ /* 0x008fe20000400000 */
[----:B------:R-:W-:Y:S01]  /*b3d0*/  FSETP.GEU.AND P3, PT, R57, -126, PT ;  /* 0xc2fc00003900780b */ /* 0x000fe20003f6e000 */
[----:B--2---:R-:W2:Y:S01]  /*b3e0*/  SHFL.BFLY PT, R52, R49, 0x1, 0x1f ;  /* 0x0c201f0031347f89 */ /* 0x004ea200000e0000 */
[----:B------:R-:W-:-:S03]  /*b3f0*/  @!P2 FMUL R18, R18, 0.5 ;  /* 0x3f0000001212a820 */ /* 0x000fc60000400000 */
[----:B------:R-:W-:Y:S01]  /*b400*/  @!P5 FMUL R44, R44, 0.5 ;  /* 0x3f0000002c2cd820 */ /* 0x000fe20000400000 */
[----:B------:R-:W3:Y:S01]  /*b410*/  MUFU.EX2 R61, R18 ;  /* 0x00000012003d7308 */ /* 0x000ee20000000800 */
[----:B----4-:R-:W-:Y:S01]  /*b420*/  @!P4 FMUL R76, R76, R76 ;  /* 0x0000004c4c4cc220 */ /* 0x010fe20000400000 */
[----:B------:R-:W-:Y:S01]  /*b430*/  FSETP.GEU.AND P4, PT, R40, -126, PT ;  /* 0xc2fc00002800780b */ /* 0x000fe20003f8e000 */
[----:B-1----:R-:W-:-:S04]  /*b440*/  FFMA R56, R206, UR4, -R23 ;  /* 0x00000004ce387c23 */ /* 0x002fc80008000817 */
[----:B------:R-:W-:Y:S01]  /*b450*/  @!P3 FMUL R57, R57, 0.5 ;  /* 0x3f0000003939b820 */ /* 0x000fe20000400000 */
[----:B------:R-:W1:Y:S01]  /*b460*/  MUFU.EX2 R44, R44 ;  /* 0x0000002c002c7308 */ /* 0x000e620000000800 */
[----:B-----5:R-:W-:Y:S01]  /*b470*/  @!P6 FMUL R72, R72, R72 ;  /* 0x000000484848e220 */ /* 0x020fe20000400000 */
[----:B------:R-:W-:-:S05]  /*b480*/  FSETP.GEU.AND P6, PT, R20, -126, PT ;  /* 0xc2fc00001400780b */ /* 0x000fca0003fce000 */
[----:B------:R-:W-:Y:S01]  /*b490*/  @!P4 FMUL R40, R40, 0.5 ;  /* 0x3f0000002828c820 */ /* 0x000fe20000400000 */
[----:B------:R-:W4:Y:S01]  /*b4a0*/  MUFU.EX2 R57, R57 ;  /* 0x0000003900397308 */ /* 0x000f220000000800 */
[----:B---3--:R-:W-:Y:S01]  /*b4b0*/  @!P2 FMUL R61, R61, R61 ;  /* 0x0000003d3d3da220 */ /* 0x008fe20000400000 */
[----:B------:R-:W-:Y:S02]  /*b4c0*/  FSETP.GEU.AND P2, PT, R60, -126, PT ;  /* 0xc2fc00003c00780b */ /* 0x000fe40003f4e000 */
[----:B--2---:R-:W-:Y:S01]  /*b4d0*/  FMNMX R18, R49, R52, !PT ;  /* 0x0000003431127209 */ /* 0x004fe20007800000 */
[----:B------:R-:W-:Y:S02]  /*b4e0*/  FFMA R52, R204, UR4, -R23 ;  /* 0x00000004cc347c23 */ /* 0x000fe40008000817 */
[----:B------:R-:W-:Y:S01]  /*b4f0*/  @!P6 FMUL R20, R20, 0.5 ;  /* 0x3f0000001414e820 */ /* 0x000fe20000400000 */
[----:B------:R-:W2:Y:S01]  /*b500*/  MUFU.EX2 R64, R40 ;  /* 0x0000002800407308 */ /* 0x000ea20000000800 */
[----:B-1----:R-:W-:Y:S01]  /*b510*/  @!P5 FMUL R44, R44, R44 ;  /* 0x0000002c2c2cd220 */ /* 0x002fe20000400000 */
[----:B------:R-:W-:Y:S01]  /*b520*/  FSETP.GEU.AND P5, PT, R53, -126, PT ;  /* 0xc2fc00003500780b */ /* 0x000fe20003fae000 */
[----:B------:R-:W1:Y:S04]  /*b530*/  SHFL.BFLY PT, R77, R18, 0x2, 0x1f ;  /* 0x0c401f00124d7f89 */ /* 0x000e6800000e0000 */
[----:B------:R-:W-:Y:S01]  /*b540*/  @!P2 FMUL R60, R60, 0.5 ;  /* 0x3f0000003c3ca820 */ /* 0x000fe20000400000 */
[----:B------:R3:W5:Y:S01]  /*b550*/  MUFU.EX2 R73, R20 ;  /* 0x0000001400497308 */ /* 0x0007620000000800 */
[----:B----4-:R-:W-:Y:S01]  /*b560*/  @!P3 FMUL R57, R57, R57 ;  /* 0x000000393939b220 */ /* 0x010fe20000400000 */
[----:B------:R-:W-:-:S05]  /*b570*/  FSETP.GEU.AND P3, PT, R24, -126, PT ;  /* 0xc2fc00001800780b */ /* 0x000fca0003f6e000 */
[----:B------:R-:W-:Y:S01]  /*b580*/  @!P5 FMUL R53, R53, 0.5 ;  /* 0x3f0000003535d820 */ /* 0x000fe20000400000 */
[----:B------:R-:W4:Y:S01]  /*b590*/  MUFU.EX2 R60, R60 ;  /* 0x0000003c003c7308 */ /* 0x000f220000000800 */
[----:B--2---:R-:W-:Y:S01]  /*b5a0*/  @!P4 FMUL R64, R64, R64 ;  /* 0x000000404040c220 */ /* 0x004fe20000400000 */
[----:B------:R-:W-:Y:S01]  /*b5b0*/  FSETP.GEU.AND P4, PT, R48, -126, PT ;  /* 0xc2fc00003000780b */ /* 0x000fe20003f8e000 */
[----:B---3--:R-:W-:-:S04]  /*b5c0*/  FFMA R20, R80, UR4, -R23 ;  /* 0x0000000450147c23 */ /* 0x008fc80008000817 */
[----:B------:R-:W-:Y:S01]  /*b5d0*/  @!P3 FMUL R24, R24, 0.5 ;  /* 0x3f0000001818b820 */ /* 0x000fe20000400000 */
[----:B------:R-:W2:Y:S01]  /*b5e0*/  MUFU.EX2 R53, R53 ;  /* 0x0000003500357308 */ /* 0x000ea20000000800 */
[----:B-----5:R-:W-:Y:S01]  /*b5f0*/  @!P6 FMUL R73, R73, R73 ;  /* 0x000000494949e220 */ /* 0x020fe20000400000 */
[----:B------:R-:W-:Y:S02]  /*b600*/  FSETP.GEU.AND P6, PT, R52, -126, PT ;  /* 0xc2fc00003400780b */ /* 0x000fe40003fce000 */
[----:B-1----:R-:W-:Y:S01]  /*b610*/  FMNMX R18, R18, R77, !PT ;  /* 0x0000004d12127209 */ /* 0x002fe20007800000 */
[----:B------:R-:W-:Y:S02]  /*b620*/  FFMA R77, R81, UR4, -R23 ;  /* 0x00000004514d7c23 */ /* 0x000fe40008000817 */
[----:B------:R-:W-:Y:S01]  /*b630*/  @!P4 FMUL R48, R48, 0.5 ;  /* 0x3f0000003030c820 */ /* 0x000fe20000400000 */
[----:B------:R-:W1:Y:S01]  /*b640*/  MUFU.EX2 R49, R24 ;  /* 0x0000001800317308 */ /* 0x000e620000000800 */
[----:B----4-:R-:W-:Y:S01]  /*b650*/  @!P2 FMUL R60, R60, R60 ;  /* 0x0000003c3c3ca220 */ /* 0x010fe20000400000 */
        /* <DEDUP_REMOVED lines=12> */
[----:B------:R-:W-:-:S04]  /*b720*/  FSETP.NEU.AND P4, PT, R18, -INF , PT ;  /* 0xff8000001200780b */ /* 0x000fc80003f8d000 */
[----:B------:R-:W-:Y:S01]  /*b730*/  FSEL R200, R18, RZ, P4 ;  /* 0x000000ff12c87208 */ /* 0x000fe20002000000 */
[----:B------:R-:W-:Y:S01]  /*b740*/  @!P3 FMUL R20, R20, 0.5 ;  /* 0x3f0000001414b820 */ /* 0x000fe20000400000 */
[----:B------:R-:W3:Y:S01]  /*b750*/  MUFU.EX2 R77, R77 ;  /* 0x0000004d004d7308 */ /* 0x000ee20000000800 */
[----:B--2---:R-:W-:Y:S01]  /*b760*/  @!P6 FMUL R52, R52, R52 ;  /* 0x000000343434e220 */ /* 0x004fe20000400000 */
[----:B------:R-:W-:Y:S01]  /*b770*/  FSETP.GEU.AND P6, PT, R68, -126, PT ;  /* 0xc2fc00004400780b */ /* 0x000fe20003fce000 */
[----:B------:R-:W-:Y:S01]  /*b780*/  FMUL R40, R200, UR4 ;  /* 0x00000004c8287c20 */ /* 0x000fe20008400000 */
[----:B------:R-:W-:Y:S01]  /*b790*/  FSETP.GEU.AND P4, PT, R84, -126, PT ;  /* 0xc2fc00005400780b */ /* 0x000fe20003f8e000 */
[----:B------:R-:W-:Y:S02]  /*b7a0*/  FADD R200, -R200, R15 ;  /* 0x0000000fc8c87221 */ /* 0x000fe40000000100 */
[--C-:B------:R-:W-:Y:S01]  /*b7b0*/  FFMA R24, R26, UR4, -R40.reuse ;  /* 0x000000041a187c23 */ /* 0x100fe20008000828 */
[----:B------:R-:W2:Y:S01]  /*b7c0*/  MUFU.EX2 R20, R20 ;  /* 0x0000001400147308 */ /* 0x000ea20000000800 */
[--C-:B------:R-:W-:Y:S01]  /*b7d0*/  FFMA R26, R30, UR4, -R40.reuse ;  /* 0x000000041e1a7c23 */ /* 0x100fe20008000828 */
[--C-:B------:R-:W-:Y:S01]  /*b7e0*/  FFMA R27, R27, UR4, -R40.reuse ;  /* 0x000000041b1b7c23 */ /* 0x100fe20008000828 */
[----:B-1----:R-:W-:Y:S01]  /*b7f0*/  @!P2 FMUL R56, R56, R56 ;  /* 0x000000383838a220 */ /* 0x002fe20000400000 */
[----:B------:R-:W-:Y:S01]  /*b800*/  FSETP.GEU.AND P2, PT, R24, -126, PT ;  /* 0xc2fc00001800780b */ /* 0x000fe20003f4e000 */
[--C-:B------:R-:W-:Y:S01]  /*b810*/  FFMA R30, R34, UR4, -R40.reuse ;  /* 0x00000004221e7c23 */ /* 0x100fe20008000828 */
[--C-:B------:R-:W-:Y:S01]  /*b820*/  FFMA R34, R39, UR4, -R40.reuse ;  /* 0x0000000427227c23 */ /* 0x100fe20008000828 */
[----:B------:R-:W-:Y:S01]  /*b830*/  @!P6 FMUL R68, R68, 0.5 ;  /* 0x3f0000004444e820 */ /* 0x000fe20000400000 */
[--C-:B------:R-:W-:Y:S01]  /*b840*/  FFMA R31, R31, UR4, -R40.reuse ;  /* 0x000000041f1f7c23 */ /* 0x100fe20008000828 */
[----:B---3--:R-:W-:Y:S01]  /*b850*/  @!P5 FMUL R77, R77, R77 ;  /* 0x0000004d4d4dd220 */ /* 0x008fe20000400000 */
[----:B------:R-:W-:Y:S01]  /*b860*/  FSETP.GEU.AND P5, PT, R26, -126, PT ;  /* 0xc2fc00001a00780b */ /* 0x000fe20003fae000 */
[----:B------:R-:W-:Y:S01]  /*b870*/  @!P4 FMUL R84, R84, 0.5 ;  /* 0x3f0000005454c820 */ /* 0x000fe20000400000 */
[--C-:B------:R-:W-:Y:S01]  /*b880*/  FFMA R35, R35, UR4, -R40.reuse ;  /* 0x0000000423237c23 */ /* 0x100fe20008000828 */
[----:B------:R-:W1:Y:S01]  /*b890*/  MUFU.EX2 R68, R68 ;  /* 0x0000004400447308 */ /* 0x000e620000000800 */
[--C-:B------:R-:W-:Y:S01]  /*b8a0*/  FFMA R38, R38, UR4, -R40.reuse ;  /* 0x0000000426267c23 */ /* 0x100fe20008000828 */
[--C-:B------:R-:W-:Y:S01]  /*b8b0*/  FFMA R43, R43, UR4, -R40.reuse ;  /* 0x000000042b2b7c23 */ /* 0x100fe20008000828 */
[--C-:B------:R-:W-:Y:S01]  /*b8c0*/  FFMA R50, R50, UR4, -R40.reuse ;  /* 0x0000000432327c23 */ /* 0x100fe20008000828 */
[----:B--2---:R-:W-:Y:S01]  /*b8d0*/  @!P3 FMUL R20, R20, R20 ;  /* 0x000000141414b220 */ /* 0x004fe20000400000 */
[----:B------:R-:W-:Y:S01]  /*b8e0*/  FSETP.GEU.AND P3, PT, R27, -126, PT ;  /* 0xc2fc00001b00780b */ /* 0x000fe20003f6e000 */
[----:B------:R-:W-:Y:S01]  /*b8f0*/  @!P2 FMUL R24, R24, 0.5 ;  /* 0x3f0000001818a820 */ /* 0x000fe20000400000 */
        /* <DEDUP_REMOVED lines=16> */
[----:B------:R-:W-:Y:S01]  /*ba00*/  FFMA R205, R87, UR4, -R40 ;  /* 0x0000000457cd7c23 */ /* 0x000fe20008000828 */
[----:B------:R-:W1:Y:S01]  /*ba10*/  MUFU.EX2 R24, R24 ;  /* 0x0000001800187308 */ /* 0x000e620000000800 */
[----:B--2---:R-:W-:Y:S01]  /*ba20*/  @!P4 FMUL R23, R23, R23 ;  /* 0x000000171717c220 */ /* 0x004fe20000400000 */
[----:B------:R-:W-:Y:S01]  /*ba30*/  FSETP.GEU.AND P4, PT, R31, -126, PT ;  /* 0xc2fc00001f00780b */ /* 0x000fe20003f8e000 */
[----:B------:R-:W-:Y:S01]  /*ba40*/  FADD R79, R36, R73 ;  /* 0x00000049244f7221 */ /* 0x000fe20000000000 */
        /* <DEDUP_REMOVED lines=31> */
[----:B------:R2:W5:Y:S01]  /*bc40*/  MUFU.EX2 R84, R43 ;  /* 0x0000002b00547308 */ /* 0x0005620000000800 */
[----:B---3--:R-:W-:Y:S01]  /*bc50*/  @!P2 FMUL R35, R35, R35 ;  /* 0x000000232323a220 */ /* 0x008fe20000400000 */
[----:B------:R-:W-:Y:S01]  /*bc60*/  FSETP.GEU.AND P2, PT, R46, -126, PT ;  /* 0xc2fc00002e00780b */ /* 0x000fe20003f4e000 */
[----:B-1----:R-:W-:-:S04]  /*bc70*/  FFMA R38, R54, UR4, -R40 ;  /* 0x0000000436267c23 */ /* 0x002fc80008000828 */
[----:B------:R-:W-:Y:S01]  /*bc80*/  @!P5 FMUL R50, R50, 0.5 ;  /* 0x3f0000003232d820 */ /* 0x000fe20000400000 */
[----:B------:R1:W3:Y:S01]  /*bc90*/  MUFU.EX2 R81, R42 ;  /* 0x0000002a00517308 */ /* 0x0002e20000000800 */
[----:B----4-:R-:W-:Y:S01]  /*bca0*/  @!P3 FMUL R39, R39, R39 ;  /* 0x000000272727b220 */ /* 0x010fe20000400000 */
[----:B------:R-:W-:Y:S01]  /*bcb0*/  FSETP.GEU.AND P3, PT, R47, -126, PT ;  /* 0xc2fc00002f00780b */ /* 0x000fe20003f6e000 */
[--C-:B--2---:R-:W-:Y:S01]  /*bcc0*/  FFMA R43, R58, UR4, -R40.reuse ;  /* 0x000000043a2b7c23 */ /* 0x104fe20008000828 */
[----:B------:R-:W-:-:S03]  /*bcd0*/  FFMA R58, R59, UR4, -R40 ;  /* 0x000000043b3a7c23 */ /* 0x000fc60008000828 */
[----:B------:R-:W-:Y:S01]  /*bce0*/  @!P2 FMUL R46, R46, 0.5 ;  /* 0x3f0000002e2ea820 */ /* 0x000fe20000400000 */
[----:B------:R2:W4:Y:S01]  /*bcf0*/  MUFU.EX2 R54, R50 ;  /* 0x0000003200367308 */ /* 0x0005220000000800 */
[----:B-----5:R-:W-:Y:S01]  /*bd00*/  @!P6 FMUL R84, R84, R84 ;  /* 0x000000545454e220 */ /* 0x020fe20000400000 */
[----:B------:R-:W-:Y:S01]  /*bd10*/  FSETP.GEU.AND P6, PT, R38, -126, PT ;  /* 0xc2fc00002600780b */ /* 0x000fe20003fce000 */
[----:B-1----:R-:W-:-:S04]  /*bd20*/  FFMA R42, R55, UR4, -R40 ;  /* 0x00000004372a7c23 */ /* 0x002fc80008000828 */
[----:B------:R-:W-:Y:S01]  /*bd30*/  @!P3 FMUL R47, R47, 0.5 ;  /* 0x3f0000002f2fb820 */ /* 0x000fe20000400000 */
[----:B------:R-:W1:Y:S01]  /*bd40*/  MUFU.EX2 R80, R46 ;  /* 0x0000002e00507308 */ /* 0x000e620000000800 */
[----:B---3--:R-:W-:Y:S01]  /*bd50*/  @!P4 FMUL R81, R81, R81 ;  /* 0x000000515151c220 */ /* 0x008fe20000400000 */
[----:B------:R-:W-:Y:S01]  /*bd60*/  FSETP.GEU.AND P4, PT, R51, -126, PT ;  /* 0xc2fc00003300780b */ /* 0x000fe20003f8e000 */
[----:B--2---:R-:W-:Y:S01]  /*bd70*/  FFMA R50, R74, UR4, -R40 ;  /* 0x000000044a327c23 */ /* 0x004fe20008000828 */
[----:B------:R-:W-:-:S03]  /*bd80*/  FADD R74, R76, R23 ;  /* 0x000000174c4a7221 */ /* 0x000fc60000000000 */
[----:B------:R-:W-:Y:S01]  /*bd90*/  @!P6 FMUL R38, R38, 0.5 ;  /* 0x3f0000002626e820 */ /* 0x000fe20000400000 */
[----:B------:R2:W3:Y:S01]  /*bda0*/  MUFU.EX2 R85, R47 ;  /* 0x0000002f00557308 */ /* 0x0004e20000000800 */
[----:B----4-:R-:W-:Y:S01]  /*bdb0*/  @!P5 FMUL R54, R54, R54 ;  /* 0x000000363636d220 */ /* 0x010fe20000400000 */
[----:B------:R-:W-:-:S05]  /*bdc0*/  FSETP.GEU.AND P5, PT, R58, -126, PT ;  /* 0xc2fc00003a00780b */ /* 0x000fca0003fae000 */
[----:B------:R-:W-:Y:S01]  /*bdd0*/  @!P4 FMUL R51, R51, 0.5 ;  /* 0x3f0000003333c820 */ /* 0x000fe20000400000 */
[----:B------:R4:W5:Y:S01]  /*bde0*/  MUFU.EX2 R46, R38 ;  /* 0x00000026002e7308 */ /* 0x0009620000000800 */
[----:B-1----:R-:W-:Y:S01]  /*bdf0*/  @!P2 FMUL R80, R80, R80 ;  /* 0x000000505050a220 */ /* 0x002fe20000400000 */
[----:B------:R-:W-:Y:S01]  /*be00*/  FSETP.GEU.AND P2, PT, R42, -126, PT ;  /* 0xc2fc00002a00780b */ /* 0x000fe20003f4e000 */
[--C-:B--2---:R-:W-:Y:S01]  /*be10*/  FFMA R47, R62, UR4, -R40.reuse ;  /* 0x000000043e2f7c23 */ /* 0x104fe20008000828 */
[--C-:B------:R-:W-:Y:S01]  /*be20*/  FFMA R62, R63, UR4, -R40.reuse ;  /* 0x000000043f3e7c23 */ /* 0x100fe20008000828 */
[--C-:B------:R-:W-:Y:S02]  /*be30*/  FFMA R63, R71, UR4, -R40.reuse ;  /* 0x00000004473f7c23 */ /* 0x100fe40008000828 */
[----:B------:R-:W-:Y:S01]  /*be40*/  @!P5 FMUL R58, R58, 0.5 ;  /* 0x3f0000003a3ad820 */ /* 0x000fe20000400000 */
[----:B------:R-:W1:Y:S01]  /*be50*/  MUFU.EX2 R55, R51 ;  /* 0x0000003300377308 */ /* 0x000e620000000800 */
[----:B---3--:R-:W-:Y:S01]  /*be60*/  @!P3 FMUL R85, R85, R85 ;  /* 0x000000555555b220 */ /* 0x008fe20000400000 */
[----:B------:R-:W-:Y:S01]  /*be70*/  FSETP.GEU.AND P3, PT, R43, -126, PT ;  /* 0xc2fc00002b00780b */ /* 0x000fe20003f6e000 */
[--C-:B----4-:R-:W-:Y:S01]  /*be80*/  FFMA R38, R66, UR4, -R40.reuse ;  /* 0x0000000442267c23 */ /* 0x110fe20008000828 */
[----:B------:R-:W-:-:S03]  /*be90*/  FFMA R66, R70, UR4, -R40 ;  /* 0x0000000446427c23 */ /* 0x000fc60008000828 */
[----:B------:R-:W-:Y:S01]  /*bea0*/  @!P2 FMUL R42, R42, 0.5 ;  /* 0x3f0000002a2aa820 */ /* 0x000fe20000400000 */
[----:B------:R-:W2:Y:S01]  /*beb0*/  MUFU.EX2 R58, R58 ;  /* 0x0000003a003a7308 */ /* 0x000ea20000000800 */
[----:B-----5:R-:W-:Y:S01]  /*bec0*/  @!P6 FMUL R46, R46, R46 ;  /* 0x0000002e2e2ee220 */ /* 0x020fe20000400000 */
[----:B------:R-:W-:-:S05]  /*bed0*/  FSETP.GEU.AND P6, PT, R62, -126, PT ;  /* 0xc2fc00003e00780b */ /* 0x000fca0003fce000 */
[----:B------:R-:W-:Y:S01]  /*bee0*/  @!P3 FMUL R43, R43, 0.5 ;  /* 0x3f0000002b2bb820 */ /* 0x000fe20000400000 */
[----:B------:R3:W4:Y:S01]  /*bef0*/  MUFU.EX2 R59, R42 ;  /* 0x0000002a003b7308 */ /* 0x0007220000000800 */
[----:B-1----:R-:W-:Y:S01]  /*bf00*/  @!P4 FMUL R55, R55, R55 ;  /* 0x000000373737c220 */ /* 0x002fe20000400000 */
[----:B------:R-:W-:-:S05]  /*bf10*/  FSETP.GEU.AND P4, PT, R47, -126, PT ;  /* 0xc2fc00002f00780b */ /* 0x000fca0003f8e000 */
[----:B------:R-:W-:Y:S01]  /*bf20*/  @!P6 FMUL R62, R62, 0.5 ;  /* 0x3f0000003e3ee820 */ /* 0x000fe20000400000 */
[----:B------:R1:W5:Y:S01]  /*bf30*/  MUFU.EX2 R51, R43 ;  /* 0x0000002b00337308 */ /* 0x0003620000000800 */
[----:B--2---:R-:W-:Y:S01]  /*bf40*/  @!P5 FMUL R58, R58, R58 ;  /* 0x0000003a3a3ad220 */ /* 0x004fe20000400000 */
[----:B------:R-:W-:Y:S01]  /*bf50*/  FSETP.GEU.AND P5, PT, R66, -126, PT ;  /* 0xc2fc00004200780b */ /* 0x000fe20003fae000 */
[----:B---3--:R-:W-:Y:S01]  /*bf60*/  FFMA R42, R75, UR4, -R40 ;  /* 0x000000044b2a7c23 */ /* 0x008fe20008000828 */
[----:B------:R-:W-:Y:S01]  /*bf70*/  FADD R75, -R19, R14 ;  /* 0x0000000e134b7221 */ /* 0x000fe20000000100 */
[----:B------:R-:W-:Y:S01]  /*bf80*/  FADD R19, R33, R48 ;  /* 0x0000003021137221 */ /* 0x000fe20000000000 */
[----:B------:R-:W-:Y:S01]  /*bf90*/  FADD R14, R29, R20 ;  /* 0x000000141d0e7221 */ /* 0x000fe20000000000 */
[----:B------:R-:W-:Y:S01]  /*bfa0*/  @!P4 FMUL R47, R47, 0.5 ;  /* 0x3f0000002f2fc820 */ /* 0x000fe20000400000 */
[----:B------:R-:W2:Y:S01]  /*bfb0*/  MUFU.EX2 R62, R62 ;  /* 0x0000003e003e7308 */ /* 0x000ea20000000800 */
[----:B----4-:R-:W-:Y:S01]  /*bfc0*/  @!P2 FMUL R59, R59, R59 ;  /* 0x0000003b3b3ba220 */ /* 0x010fe20000400000 */
[----:B------:R-:W-:Y:S01]  /*bfd0*/  FSETP.GEU.AND P2, PT, R38, -126, PT ;  /* 0xc2fc00002600780b */ /* 0x000fe20003f4e000 */
[----:B-1----:R-:W-:Y:S01]  /*bfe0*/  FADD R43, R37, R44 ;  /* 0x0000002c252b7221 */ /* 0x002fe20000000000 */
[----:B------:R-:W-:Y:S01]  /*bff0*/  FADD R40, R22, R61 ;  /* 0x0000003d16287221 */ /* 0x000fe20000000000 */
[----:B------:R-:W-:-:S02]  /*c000*/  F2FP.BF16.F32.PACK_AB R37, R35, R30 ;  /* 0x0000001e2325723e */ /* 0x000fc400000010ff */
[----:B------:R-:W-:Y:S01]  /*c010*/  @!P5 FMUL R66, R66, 0.5 ;  /* 0x3f0000004242d820 */ /* 0x000fe20000400000 */
[----:B------:R-:W1:Y:S01]  /*c020*/  MUFU.EX2 R47, R47 ;  /* 0x0000002f002f7308 */ /* 0x000e620000000800 */
[----:B-----5:R-:W-:Y:S01]  /*c030*/  @!P3 FMUL R51, R51, R51 ;  /* 0x000000333333b220 */ /* 0x020fe20000400000 */
[----:B------:R-:W-:Y:S01]  /*c040*/  FSETP.GEU.AND P3, PT, R67, -126, PT ;  /* 0xc2fc00004300780b */ /* 0x000fe20003f6e000 */
[----:B------:R-:W-:Y:S01]  /*c050*/  FADD R43, R43, R14 ;  /* 0x0000000e2b2b7221 */ /* 0x000fe20000000000 */
[----:B------:R-:W-:Y:S01]  /*c060*/  FADD R40, R40, R83 ;  /* 0x0000005328287221 */ /* 0x000fe20000000000 */
[----:B------:R-:W-:Y:S01]  /*c070*/  FADD R83, R41, R60 ;  /* 0x0000003c29537221 */ /* 0x000fe20000000000 */
[----:B------:R-:W-:Y:S01]  /*c080*/  F2FP.BF16.F32.PACK_AB R48, R53, R48 ;  /* 0x000000303530723e */ /* 0x000fe200000010ff */
[----:B------:R-:W-:Y:S01]  /*c090*/  @!P2 FMUL R38, R38, 0.5 ;  /* 0x3f0000002626a820 */ /* 0x000fe20000400000 */
[----:B------:R-:W3:Y:S01]  /*c0a0*/  MUFU.EX2 R66, R66 ;  /* 0x0000004200427308 */ /* 0x000ee20000000800 */
[----:B--2---:R-:W-:Y:S01]  /*c0b0*/  @!P6 FMUL R62, R62, R62 ;  /* 0x0000003e3e3ee220 */ /* 0x004fe20000400000 */
        /* <DEDUP_REMOVED lines=10> */
[----:B---3--:R-:W-:Y:S01]  /*c160*/  @!P5 FMUL R66, R66, R66 ;  /* 0x000000424242d220 */ /* 0x008fe20000400000 */
[----:B------:R-:W-:Y:S01]  /*c170*/  FSETP.GEU.AND P5, PT, R82, -126, PT ;  /* 0xc2fc00005200780b */ /* 0x000fe20003fae000 */
[----:B--2---:R-:W-:-:S04]  /*c180*/  FADD R38, R21, R72 ;  /* 0x0000004815267221 */ /* 0x004fc80000000000 */
[----:B------:R-:W-:Y:S01]  /*c190*/  FADD R38, R38, R19 ;  /* 0x0000001326267221 */ /* 0x000fe20000000000 */
[----:B------:R-:W2:Y:S01]  /*c1a0*/  MUFU.EX2 R50, R50 ;  /* 0x0000003200327308 */ /* 0x000ea20000000800 */
[----:B----4-:R-:W-:Y:S01]  /*c1b0*/  @!P2 FMUL R71, R71, R71 ;  /* 0x000000474747a220 */ /* 0x010fe20000400000 */
[----:B------:R-:W-:Y:S01]  /*c1c0*/  FSETP.GEU.AND P2, PT, R42, -126, PT ;  /* 0xc2fc00002a00780b */ /* 0x000fe20003f4e000 */
[----:B------:R-:W-:Y:S01]  /*c1d0*/  @!P4 FMUL R63, R63, 0.5 ;  /* 0x3f0000003f3fc820 */ /* 0x000fe20000400000 */
[----:B------:R-:W-:Y:S01]  /*c1e0*/  FADD R38, R38, R43 ;  /* 0x0000002b26267221 */ /* 0x000fe20000000000 */
[----:B------:R-:W-:Y:S02]  /*c1f0*/  F2FP.BF16.F32.PACK_AB R43, R31, R26 ;  /* 0x0000001a1f2b723e */ /* 0x000fe400000010ff */
[----:B------:R-:W-:Y:S01]  /*c200*/  @!P5 FMUL R82, R82, 0.5 ;  /* 0x3f0000005252d820 */ /* 0x000fe20000400000 */
[----:B-1----:R-:W-:Y:S01]  /*c210*/  @!P3 FMUL R70, R70, R70 ;  /* 0x000000464646b220 */ /* 0x002fe20000400000 */
[----:B------:R-:W-:-:S02]  /*c220*/  FSETP.GEU.AND P3, PT, R78, -126, PT ;  /* 0xc2fc00004e00780b */ /* 0x000fc40003f6e000 */
[----:B------:R1:W3:Y:S04]  /*c230*/  MUFU.EX2 R19, R82 ;  /* 0x0000005200137308 */ /* 0x0002e80000000800 */
[----:B------:R-:W-:Y:S01]  /*c240*/  @!P2 FMUL R42, R42, 0.5 ;  /* 0x3f0000002a2aa820 */ /* 0x000fe20000400000 */
[----:B--2---:R-:W-:Y:S01]  /*c250*/  @!P6 FMUL R50, R50, R50 ;  /* 0x000000323232e220 */ /* 0x004fe20000400000 */
[----:B------:R-:W-:Y:S02]  /*c260*/  FSETP.GEU.AND P6, PT, R201, -126, PT ;  /* 0xc2fc0000c900780b */ /* 0x000fe40003fce000 */
[----:B------:R2:W4:Y:S01]  /*c270*/  MUFU.EX2 R67, R42 ;  /* 0x0000002a00437308 */ /* 0x0005220000000800 */
[----:B-1----:R-:W-:Y:S01]  /*c280*/  FMUL R82, R75, UR4 ;  /* 0x000000044b527c20 */ /* 0x002fe20008400000 */
[----:B------:R-:W-:Y:S01]  /*c290*/  FADD R207, R81, R50 ;  /* 0x0000003251cf7221 */ /* 0x000fe20000000000 */
[----:B------:R-:W-:-:S05]  /*c2a0*/  @!P3 FMUL R78, R78, 0.5 ;  /* 0x3f0000004e4eb820 */ /* 0x000fca0000400000 */
[----:B------:R1:W5:Y:S01]  /*c2b0*/  MUFU.EX2 R15, R78 ;  /* 0x0000004e000f7308 */ /* 0x0003620000000800 */
[----:B---3--:R-:W-:Y:S01]  /*c2c0*/  @!P5 FMUL R19, R19, R19 ;  /* 0x000000131313d220 */ /* 0x008fe20000400000 */
[----:B------:R-:W-:Y:S01]  /*c2d0*/  FSETP.GEU.AND P5, PT, R205, -126, PT ;  /* 0xc2fc0000cd00780b */ /* 0x000fe20003fae000 */
[----:B--2---:R-:W-:Y:S01]  /*c2e0*/  FADD R42, R28, R77 ;  /* 0x0000004d1c2a7221 */ /* 0x004fe20000000000 */
[----:B------:R-:W-:Y:S01]  /*c2f0*/  @!P6 FMUL R201, R201, 0.5 ;  /* 0x3f000000c9c9e820 */ /* 0x000fe20000400000 */
[----:B------:R-:W-:Y:S01]  /*c300*/  FADD R212, R54, R19 ;  /* 0x0000001336d47221 */ /* 0x000fe20000000000 */
[----:B------:R-:W-:Y:S01]  /*c310*/  F2FP.BF16.F32.PACK_AB R28, R28, R29 ;  /* 0x0000001d1c1c723e */ /* 0x000fe200000010ff */
[----:B------:R-:W-:Y:S01]  /*c320*/  FADD R79, R79, R42 ;  /* 0x0000002a4f4f7221 */ /* 0x000fe20000000000 */
[----:B------:R2:W3:Y:S01]  /*c330*/  MUFU.EX2 R14, R201 ;  /* 0x000000c9000e7308 */ /* 0x0004e20000000800 */
[----:B----4-:R-:W-:Y:S01]  /*c340*/  @!P2 FMUL R67, R67, R67 ;  /* 0x000000434343a220 */ /* 0x010fe20000400000 */
[----:B------:R-:W-:Y:S01]  /*c350*/  FSETP.GEU.AND P2, PT, R203, -126, PT ;  /* 0xc2fc0000cb00780b */ /* 0x000fe20003f4e000 */
[----:B------:R-:W-:Y:S01]  /*c360*/  FADD R42, R208, R57 ;  /* 0x00000039d02a7221 */ /* 0x000fe20000000000 */
[----:B-1----:R-:W-:Y:S01]  /*c370*/  FADD R78, R69, R64 ;  /* 0x00000040454e7221 */ /* 0x002fe20000000000 */
[----:B------:R-:W-:Y:S01]  /*c380*/  FADD R206, R84, R67 ;  /* 0x0000004354ce7221 */ /* 0x000fe20000000000 */
[----:B------:R-:W-:Y:S01]  /*c390*/  FADD R40, R40, R79 ;  /* 0x0000004f28287221 */ /* 0x000fe20000000000 */
[----:B------:R-:W-:Y:S01]  /*c3a0*/  FADD R42, R42, R87 ;  /* 0x000000572a2a7221 */ /* 0x000fe20000000000 */
[----:B------:R-:W1:Y:S01]  /*c3b0*/  MUFU.EX2 R63, R63 ;  /* 0x0000003f003f7308 */ /* 0x000e620000000800 */
[----:B-----5:R-:W-:Y:S01]  /*c3c0*/  @!P3 FMUL R15, R15, R15 ;  /* 0x0000000f0f0fb220 */ /* 0x020fe20000400000 */
[----:B------:R-:W-:Y:S01]  /*c3d0*/  FSETP.GEU.AND P3, PT, R204, -126, PT ;  /* 0xc2fc0000cc00780b */ /* 0x000fe20003f6e000 */
[----:B------:R-:W-:Y:S01]  /*c3e0*/  FADD R87, R25, R56 ;  /* 0x0000003819577221 */ /* 0x000fe20000000000 */
[----:B------:R-:W-:Y:S01]  /*c3f0*/  @!P5 FMUL R205, R205, 0.5 ;  /* 0x3f000000cdcdd820 */ /* 0x000fe20000400000 */
[----:B--2---:R-:W-:Y:S01]  /*c400*/  FADD R201, R45, R68 ;  /* 0x000000442dc97221 */ /* 0x004fe20000000000 */
[----:B------:R-:W-:Y:S01]  /*c410*/  FADD R83, R42, R83 ;  /* 0x000000532a537221 */ /* 0x000fe20000000000 */
[----:B------:R-:W-:Y:S01]  /*c420*/  @!P2 FMUL R203, R203, 0.5 ;  /* 0x3f000000cbcba820 */ /* 0x000fe20000400000 */
[----:B------:R-:W-:Y:S01]  /*c430*/  FADD R202, R78, R87 ;  /* 0x000000574eca7221 */ /* 0x000fe20000000000 */
[----:B---3--:R-:W-:Y:S01]  /*c440*/  @!P6 FMUL R14, R14, R14 ;  /* 0x0000000e0e0ee220 */ /* 0x008fe20000400000 */
[----:B------:R-:W-:Y:S01]  /*c450*/  FSETP.GEU.AND P6, PT, R82, -126, PT ;  /* 0xc2fc00005200780b */ /* 0x000fe20003fce000 */
[----:B------:R2:W3:Y:S01]  /*c460*/  MUFU.EX2 R74, R203 ;  /* 0x000000cb004a7308 */ /* 0x0004e20000000800 */
[----:B------:R-:W-:Y:S01]  /*c470*/  FADD R87, R27, R58 ;  /* 0x0000003a1b577221 */ /* 0x000fe20000000000 */
[----:B------:R-:W-:Y:S01]  /*c480*/  FADD R201, R86, R201 ;  /* 0x000000c956c97221 */ /* 0x000fe20000000000 */
[----:B------:R-:W-:Y:S01]  /*c490*/  FADD R86, R24, R51 ;  /* 0x0000003318567221 */ /* 0x000fe20000000000 */
[----:B------:R-:W-:Y:S01]  /*c4a0*/  @!P3 FMUL R204, R204, 0.5 ;  /* 0x3f000000ccccb820 */ /* 0x000fe20000400000 */
[----:B------:R-:W-:Y:S01]  /*c4b0*/  FADD R211, R87, R206 ;  /* 0x000000ce57d37221 */ /* 0x000fe20000000000 */
[----:B-1----:R-:W-:Y:S01]  /*c4c0*/  @!P4 FMUL R63, R63, R63 ;  /* 0x0000003f3f3fc220 */ /* 0x002fe20000400000 */
[----:B------:R-:W-:Y:S01]  /*c4d0*/  FSETP.GEU.AND P4, PT, R200, -126, PT ;  /* 0xc2fc0000c800780b */ /* 0x000fe20003f8e000 */
[----:B------:R1:W4:Y:S01]  /*c4e0*/  MUFU.EX2 R75, R204 ;  /* 0x000000cc004b7308 */ /* 0x0003220000000800 */
[----:B------:R-:W-:Y:S01]  /*c4f0*/  FADD R87, R35, R70 ;  /* 0x0000004623577221 */ /* 0x000fe20000000000 */
[----:B--2---:R-:W-:Y:S01]  /*c500*/  FADD R203, R30, R71 ;  /* 0x000000471ecb7221 */ /* 0x004fe20000000000 */
[----:B------:R-:W-:Y:S01]  /*c510*/  FADD R209, R86, R207 ;  /* 0x000000cf56d17221 */ /* 0x000fe20000000000 */
[----:B------:R-:W-:Y:S01]  /*c520*/  @!P6 FMUL R82, R82, 0.5 ;  /* 0x3f0000005252e820 */ /* 0x000fe20000400000 */
[----:B------:R-:W-:Y:S01]  /*c530*/  FADD R86, R26, R47 ;  /* 0x0000002f1a567221 */ /* 0x000fe20000000000 */
[----:B------:R-:W-:Y:S01]  /*c540*/  FADD R214, R203, R212 ;  /* 0x000000d4cbd67221 */ /* 0x000fe20000000000 */
[----:B------:R-:W-:Y:S01]  /*c550*/  FADD R203, R80, R15 ;  /* 0x0000000f50cb7221 */ /* 0x000fe20000000000 */
[----:B------:R2:W5:Y:S01]  /*c560*/  MUFU.EX2 R78, R205 ;  /* 0x000000cd004e7308 */ /* 0x0005620000000800 */
[----:B-1----:R-:W-:Y:S01]  /*c570*/  FADD R204, R55, R14 ;  /* 0x0000000e37cc7221 */ /* 0x002fe20000000000 */
[----:B---3--:R-:W-:Y:S01]  /*c580*/  @!P2 FMUL R74, R74, R74 ;  /* 0x0000004a4a4aa220 */ /* 0x008fe20000400000 */
[----:B------:R-:W-:Y:S01]  /*c590*/  FADD R212, R86, R203 ;  /* 0x000000cb56d47221 */ /* 0x000fe20000000000 */
[----:B------:R-:W-:Y:S01]  /*c5a0*/  @!P4 FMUL R200, R200, 0.5 ;  /* 0x3f000000c8c8c820 */ /* 0x000fe20000400000 */
[----:B------:R-:W-:Y:S01]  /*c5b0*/  FADD R216, R87, R204 ;  /* 0x000000cc57d87221 */ /* 0x000fe20000000000 */
[----:B------:R-:W-:Y:S01]  /*c5c0*/  FADD R203, R39, R66 ;  /* 0x0000004227cb7221 */ /* 0x000fe20000000000 */
[----:B------:R-:W-:Y:S01]  /*c5d0*/  FADD R86, R31, R62 ;  /* 0x0000003e1f567221 */ /* 0x000fe20000000000 */
[----:B------:R-:W1:Y:S01]  /*c5e0*/  MUFU.EX2 R87, R82 ;  /* 0x0000005200577308 */ /* 0x000e620000000800 */
[----:B----4-:R-:W-:Y:S01]  /*c5f0*/  @!P3 FMUL R75, R75, R75 ;  /* 0x0000004b4b4bb220 */ /* 0x010fe20000400000 */
[----:B--2---:R-:W-:Y:S01]  /*c600*/  FADD R205, R85, R74 ;  /* 0x0000004a55cd7221 */ /* 0x004fe20000000000 */
[----:B------:R-:W-:Y:S01]  /*c610*/  FADD R204, R34, R63 ;  /* 0x0000003f22cc7221 */ /* 0x000fe20000000000 */
[----:B------:R-:W-:Y:S01]  /*c620*/  FADD R201, R202, R201 ;  /* 0x000000c9cac97221 */ /* 0x000fe20000000000 */
[----:B------:R-:W-:Y:S01]  /*c630*/  FADD R206, R46, R75 ;  /* 0x0000004b2ece7221 */ /* 0x000fe20000000000 */
[----:B------:R-:W-:Y:S01]  /*c640*/  FADD R86, R86, R205 ;  /* 0x000000cd56567221 */ /* 0x000fe20000000000 */
[----:B------:R-:W-:Y:S01]  /*c650*/  FADD R209, R209, R214 ;  /* 0x000000d6d1d17221 */ /* 0x000fe20000000000 */
[----:B------:R-:W2:Y:S01]  /*c660*/  MUFU.EX2 R200, R200 ;  /* 0x000000c800c87308 */ /* 0x000ea20000000800 */
        /* <DEDUP_REMOVED lines=11> */
[----:B-1----:R-:W-:Y:S01]  /*c720*/  @!P6 FMUL R87, R87, R87 ;  /* 0x000000575757e220 */ /* 0x002fe20000400000 */
[----:B------:R-:W-:Y:S01]  /*c730*/  FADD R86, R86, R207 ;  /* 0x000000cf56567221 */ /* 0x000fe20000000000 */
[----:B------:R-:W-:-:S02]  /*c740*/  SHF.L.U32 R21, R6, 0x1f, RZ ;  /* 0x0000001f06157819 */ /* 0x000fc400000006ff */
[----:B------:R-:W-:Y:S01]  /*c750*/  FFMA R8, R87, R8, R38 ;  /* 0x0000000857087223 */ /* 0x000fe20000000026 */
[----:B------:R-:W-:Y:S01]  /*c760*/  FADD R86, R211, R86 ;  /* 0x00000056d3567221 */ /* 0x000fe20000000000 */
[----:B--2---:R-:W-:Y:S01]  /*c770*/  @!P4 FMUL R200, R200, R200 ;  /* 0x000000c8c8c8c220 */ /* 0x004fe20000400000 */
[----:B------:R-:W-:Y:S01]  /*c780*/  F2FP.BF16.F32.PACK_AB R31, R59, R46 ;  /* 0x0000002e3b1f723e */ /* 0x000fe200000010ff */
[----:B------:R1:W2:Y:S01]  /*c790*/  SYNCS.PHASECHK.TRANS64.TRYWAIT P2, [UR6+0x54000], R21 ;  /* 0x05400015ff0075a7 */ /* 0x0002a20008040146 */
[----:B------:R-:W-:Y:S01]  /*c7a0*/  FADD R209, R209, R86 ;  /* 0x00000056d1d17221 */ /* 0x000fe20000000000 */
[----:B------:R-:W-:Y:S01]  /*c7b0*/  F2FP.BF16.F32.PACK_AB R38, R210, R41 ;  /* 0x00000029d226723e */ /* 0x000fe200000010ff */
[----:B------:R-:W-:Y:S01]  /*c7c0*/  FMUL R184, R184, R87 ;  /* 0x00000057b8b87220 */ /* 0x000fe20000400000 */
[----:B------:R-:W-:Y:S01]  /*c7d0*/  F2FP.BF16.F32.PACK_AB R39, R34, R39 ;  /* 0x000000272227723e */ /* 0x000fe200000010ff */
[----:B------:R-:W-:Y:S01]  /*c7e0*/  FFMA R7, R200, R7, R209 ;  /* 0x00000007c8077223 */ /* 0x000fe200000000d1 */
[----:B------:R-:W-:Y:S01]  /*c7f0*/  F2FP.BF16.F32.PACK_AB R46, R49, R60 ;  /* 0x0000003c312e723e */ /* 0x000fe200000010ff */
[-C--:B------:R-:W-:Y:S01]  /*c800*/  FMUL R185, R185, R87.reuse ;  /* 0x00000057b9b97220 */ /* 0x080fe20000400000 */
[----:B------:R-:W-:Y:S01]  /*c810*/  F2FP.BF16.F32.PACK_AB R41, R27, R24 ;  /* 0x000000181b29723e */ /* 0x000fe200000010ff */
[----:B------:R-:W-:Y:S01]  /*c820*/  FMUL R188, R188, R87 ;  /* 0x00000057bcbc7220 */ /* 0x000fe20000400000 */
[----:B------:R-:W-:Y:S01]  /*c830*/  F2FP.BF16.F32.PACK_AB R34, R25, R65 ;  /* 0x000000411922723e */ /* 0x000fe200000010ff */
[-C--:B------:R-:W-:Y:S01]  /*c840*/  FMUL R189, R189, R87.reuse ;  /* 0x00000057bdbd7220 */ /* 0x080fe20000400000 */
[----:B------:R-:W-:Y:S01]  /*c850*/  F2FP.BF16.F32.PACK_AB R49, R67, R50 ;  /* 0x000000324331723e */ /* 0x000fe200000010ff */
[-C--:B------:R-:W-:Y:S01]  /*c860*/  FMUL R192, R192, R87.reuse ;  /* 0x00000057c0c07220 */ /* 0x080fe20000400000 */
[----:B------:R-:W-:Y:S01]  /*c870*/  F2FP.BF16.F32.PACK_AB R29, R55, R54 ;  /* 0x00000036371d723e */ /* 0x000fe200000010ff */
[-C--:B------:R-:W-:Y:S01]  /*c880*/  FMUL R193, R193, R87.reuse ;  /* 0x00000057c1c17220 */ /* 0x080fe20000400000 */
[----:B------:R-:W-:Y:S01]  /*c890*/  F2FP.BF16.F32.PACK_AB R30, R45, R76 ;  /* 0x0000004c2d1e723e */ /* 0x000fe200000010ff */
[----:B------:R-:W-:Y:S01]  /*c8a0*/  FMUL R196, R196, R87 ;  /* 0x00000057c4c47220 */ /* 0x000fe20000400000 */
[----:B------:R-:W-:Y:S01]  /*c8b0*/  F2FP.BF16.F32.PACK_AB R25, R58, R51 ;  /* 0x000000333a19723e */ /* 0x000fe200000010ff */
[----:B------:R-:W-:Y:S01]  /*c8c0*/  FMUL R197, R197, R87 ;  /* 0x00000057c5c57220 */ /* 0x000fe20000400000 */
[----:B------:R-:W-:Y:S01]  /*c8d0*/  F2FP.BF16.F32.PACK_AB R27, R62, R47 ;  /* 0x0000002f3e1b723e */ /* 0x000fe200000010ff */
[-C--:B------:R-:W-:Y:S01]  /*c8e0*/  FMUL R168, R168, R87.reuse ;  /* 0x00000057a8a87220 */ /* 0x080fe20000400000 */
        /* <DEDUP_REMOVED lines=113> */
[----:B------:R-:W-:Y:S01]  /*d000*/  F2FP.BF16.F32.PACK_AB R54, R68, R23 ;  /* 0x000000174436723e */ /* 0x000fe200000010ff */
[----:B-12---:R-:W-:Y:S06]  /*d010*/  @!P0 BRA `(.L_x_39) ;  /* 0x0000000000048947 */ /* 0x006fec0003800000 */
[----:B------:R-:W-:Y:S01]  /*d020*/  BPT.TRAP 0x1 ;  /* 0x000000040000795c */ /* 0x000fe20000300000 */
.L_x_39:
[----:B------:R-:W-:Y:S05]  /*d030*/  @P2 BRA `(.L_x_40) ;  /* 0x0000000000082947 */ /* 0x000fea0003800000 */
[----:B------:R-:W1:Y:S02]  /*d040*/  SYNCS.PHASECHK.TRANS64.TRYWAIT P2, [UR6+0x54000], R21 ;  /* 0x05400015ff0075a7 */ /* 0x000e640008040146 */
[----:B-1----:R-:W-:Y:S05]  /*d050*/  @!P2 BRA `(.L_x_41) ;  /* 0x0000005c0080a947 */ /* 0x002fea0003800000 */
.L_x_40:
        /* <DEDUP_REMOVED lines=285> */
.L_x_42:
[----:B------:R-:W-:-:S04]  /*e230*/  ULEA UR6, UR7, UR61, 0x3 ;  /* 0x0000003d07067291 */ /* 0x000fc8000f8e183f */
[----:B------:R-:W-:-:S04]  /*e240*/  UIADD3 UR6, UR6, 0x54028, URZ ;  /* 0x0005402806067890 */ /* 0x000fc8000fffe03f */
[----:B------:R-:W-:-:S09]  /*e250*/  UPRMT UR6, URZ, 0x654, UR6 ;  /* 0x000006543f067896 */ /* 0x000fd20008000006 */
[----:B------:R-:W-:Y:S01]  /*e260*/  SYNCS.ARRIVE.TRANS64.RED.A1T0 RZ, [UR6], RZ ;  /* 0x000000ffffff79a7 */ /* 0x000fe20008100406 */
[----:B------:R-:W-:Y:S05]  /*e270*/  @P1 BRA `(.L_x_43) ;  /* 0x0000000000041947 */ /* 0x000fea0003800000 */
[----:B------:R-:W-:Y:S01]  /*e280*/  BPT.TRAP 0x1 ;  /* 0x000000040000795c */ /* 0x000fe20000300000 */
.L_x_43:
[----:B------:R-:W-:-:S04]  /*e290*/  UIADD3 UR7, UR7, 0x1, URZ ;  /* 0x0000000107077890 */ /* 0x000fc8000fffe03f */
[----:B------:R-:W-:-:S04]  /*e2a0*/  UISETP.NE.AND UP0, UPT, UR7, 0x5, UPT ;  /* 0x000000050700788c */ /* 0x000fc8000bf05270 */
[----:B------:R-:W-:Y:S01]  /*e2b0*/  USEL UR7, UR7, URZ, UP0 ;  /* 0x0000003f07077287 */ /* 0x000fe20008000000 */
[----:B------:R-:W-:Y:S11]  /*e2c0*/  @!P0 BRA `(.L_x_44) ;  /* 0x0000000000048947 */ /* 0x000ff60003800000 */
[----:B------:R-:W-:Y:S01]  /*e2d0*/  BPT.TRAP 0x1 ;  /* 0x000000040000795c */ /* 0x000fe20000300000 */
.L_x_44:
[----:B------:R-:W-:-:S04]  /*e2e0*/  ULEA UR6, UR7, UR61, 0x3 ;  /* 0x0000003d07067291 */ /* 0x000fc8000f8e183f */
[----:B------:R-:W-:-:S04]  /*e2f0*/  UIADD3 UR6, UR6, 0x54028, URZ ;  /* 0x0005402806067890 */ /* 0x000fc8000fffe03f */
[----:B------:R-:W-:-:S09]  /*e300*/  UPRMT UR6, URZ, 0x654, UR6 ;  /* 0x000006543f067896 */ /* 0x000fd20008000006 */
[----:B------:R-:W-:Y:S01]  /*e310*/  SYNCS.ARRIVE.TRANS64.RED.A1T0 RZ, [UR6], RZ ;  /* 0x000000ffffff79a7 */ /* 0x000fe20008100406 */
[----:B------:R-:W-:Y:S05]  /*e320*/  @P1 BRA `(.L_x_45) ;  /* 0x0000000000041947 */ /* 0x000fea0003800000 */
[----:B------:R-:W-:Y:S01]  /*e330*/  BPT.TRAP 0x1 ;  /* 0x000000040000795c */ /* 0x000fe20000300000 */
.L_x_45:
[----:B------:R-:W-:Y:S01]  /*e340*/  UIADD3 UR5, UR5, 0x1, URZ ;  /* 0x0000000105057890 */ /* 0x000fe2000fffe03f */
[C---:B------:R-:W-:Y:S01]  /*e350*/  ISETP.GT.AND P2, PT, R9.reuse, 0x1, PT ;  /* 0x000000010900780c */ /* 0x040fe20003f44270 */
[----:B------:R-:W-:Y:S01]  /*e360*/  UIADD3 UR7, UR7, 0x1, URZ ;  /* 0x0000000107077890 */ /* 0x000fe2000fffe03f */
[----:B------:R-:W-:Y:S01]  /*e370*/  IADD3 R9, R9, -0x1, RZ ;  /* 0xffffffff09097810 */ /* 0x000fe20007ffe0ff */
[----:B------:R-:W-:Y:S01]  /*e380*/  UISETP.NE.AND UP1, UPT, UR5, 0x5, UPT ;  /* 0x000000050500788c */ /* 0x000fe2000bf25270 */
[----:B------:R-:W-:Y:S01]  /*e390*/  IADD3 R5, R5, 0x80, RZ ;  /* 0x0000008005057810 */ /* 0x000fe20007ffe0ff */
[----:B------:R-:W-:Y:S01]  /*e3a0*/  UISETP.NE.AND UP0, UPT, UR7, 0x5, UPT ;  /* 0x000000050700788c */ /* 0x000fe2000bf05270 */
[----:B-1----:R-:W-:Y:S01]  /*e3b0*/  MOV R14, R17 ;  /* 0x00000011000e7202 */ /* 0x002fe20000000f00 */
[----:B------:R-:W-:Y:S01]  /*e3c0*/  USEL UR10, URZ, 0x1, UP1 ;  /* 0x000000013f0a7887 */ /* 0x000fe20008800000 */
[----:B------:R-:W-:Y:S01]  /*e3d0*/  MOV R15, R18 ;  /* 0x00000012000f7202 */ /* 0x000fe20000000f00 */
[----:B------:R-:W-:-:S02]  /*e3e0*/  USEL UR7, UR7, URZ, UP0 ;  /* 0x0000003f07077287 */ /* 0x000fc40008000000 */
[----:B------:R-:W-:Y:S02]  /*e3f0*/  USEL UR6, UR5, URZ, UP1 ;  /* 0x0000003f05067287 */ /* 0x000fe40008800000 */
[----:B------:R-:W-:Y:S01]  /*e400*/  LOP3.LUT R6, R6, UR10, RZ, 0x3c, !PT ;  /* 0x0000000a06067c12 */ /* 0x000fe2000f8e3cff */
[----:B------:R-:W-:Y:S09]  /*e410*/  @P2 BRA `(.L_x_46) ;  /* 0xffffffb4006c2947 */ /* 0x000ff2000383ffff */
.L_x_35:
[----:B------:R-:W2:Y:S01]  /*e420*/  SHFL.BFLY PT, R5, R8, 0x1, 0x1f ;  /* 0x0c201f0008057f89 */ /* 0x000ea200000e0000 */
[----:B------:R-:W-:Y:S01]  /*e430*/  BSSY B0, `(.L_x_47) ;  /* 0x0000024000007945 */ /* 0x000fe20003800000 */
[----:B------:R-:W-:Y:S02]  /*e440*/  MOV R6, 0x7f800000 ;  /* 0x7f80000000067802 */ /* 0x000fe40000000f00 */
[----:B------:R-:W3:Y:S01]  /*e450*/  SHFL.BFLY PT, R0, R7, 0x1, 0x1f ;  /* 0x0c201f0007007f89 */ /* 0x000ee200000e0000 */
[----:B------:R-:W-:Y:S01]  /*e460*/  MOV R10, 0x3f800000 ;  /* 0x3f800000000a7802 */ /* 0x000fe20000000f00 */
[----:B--2---:R-:W-:Y:S01]  /*e470*/  FADD R5, R5, R8 ;  /* 0x0000000805057221 */ /* 0x004fe20000000000 */
[----:B------:R-:W-:Y:S01]  /*e480*/  MOV R8, 0x7f800000 ;  /* 0x7f80000000087802 */ /* 0x000fe20000000f00 */
[----:B---3--:R-:W-:-:S03]  /*e490*/  FADD R19, R0, R7 ;  /* 0x0000000700137221 */ /* 0x008fc60000000000 */
[----:B------:R-:W2:Y:S01]  /*e4a0*/  SHFL.BFLY PT, R4, R5, 0x2, 0x1f ;  /* 0x0c401f0005047f89 */ /* 0x000ea200000e0000 */
[----:B------:R-:W-:-:S03]  /*e4b0*/  MOV R0, 0x3f800000 ;  /* 0x3f80000000007802 */ /* 0x000fc60000000f00 */
[----:B------:R-:W3:Y:S01]  /*e4c0*/  SHFL.BFLY PT, R20, R19, 0x2, 0x1f ;  /* 0x0c401f0013147f89 */ /* 0x000ee200000e0000 */
[C---:B--2---:R-:W-:Y:S01]  /*e4d0*/  FSETP.NE.AND P0, PT, R5.reuse, -R4, PT ;  /* 0x800000040500720b */ /* 0x044fe20003f05000 */
[----:B------:R-:W-:Y:S01]  /*e4e0*/  FADD R4, R5, R4 ;  /* 0x0000000405047221 */ /* 0x000fe20000000000 */
[----:B---3--:R-:W-:-:S11]  /*e4f0*/  FADD R9, R19, R20 ;  /* 0x0000001413097221 */ /* 0x008fd60000000000 */
[----:B------:R-:W-:Y:S05]  /*e500*/  @!P0 BRA `(.L_x_48) ;  /* 0x0000000000588947 */ /* 0x000fea0003800000 */
[----:B------:R-:W-:Y:S01]  /*e510*/  MOV R7, R4 ;  /* 0x0000000400077202 */ /* 0x000fe20000000f00 */
[----:B------:R-:W-:Y:S03]  /*e520*/  BSSY B1, `(.L_x_49) ;  /* 0x000000d000017945 */ /* 0x000fe60003800000 */
[----:B------:R-:W-:-:S04]  /*e530*/  IADD3 R0, R7, 0x1800000, RZ ;  /* 0x0180000007007810 */ /* 0x000fc80007ffe0ff */
[----:B------:R-:W-:-:S04]  /*e540*/  LOP3.LUT R0, R0, 0x7f800000, RZ, 0xc0, !PT ;  /* 0x7f80000000007812 */ /* 0x000fc800078ec0ff */
[----:B------:R-:W-:-:S13]  /*e550*/  ISETP.GT.U32.AND P0, PT, R0, 0x1ffffff, PT ;  /* 0x01ffffff0000780c */ /* 0x000fda0003f04070 */
[----:B------:R-:W-:Y:S05]  /*e560*/  @P0 BRA `(.L_x_50) ;  /* 0x0000000000100947 */ /* 0x000fea0003800000 */
[----:B------:R-:W-:Y:S02]  /*e570*/  MOV R4, R7 ;  /* 0x0000000700047202 */ /* 0x000fe40000000f00 */
[----:B------:R-:W-:-:S07]  /*e580*/  MOV R15, 0xe5a0 ;  /* 0x0000e5a0000f7802 */ /* 0x000fce0000000f00 */
[----:B-1----:R-:W-:Y:S05]  /*e590*/  CALL.REL.NOINC `($__internal_0_$__cuda_sm20_rcp_rn_f32_slowpath) ;  /* 0x0000004800dc7944 */ /* 0x002fea0003c00000 */
[----:B------:R-:W-:Y:S05]  /*e5a0*/  BRA `(.L_x_51) ;  /* 0x0000000000107947 */ /* 0x000fea0003800000 */
.L_x_50:
[----:B------:R-:W2:Y:S02]  /*e5b0*/  MUFU.RCP R0, R7 ;  /* 0x0000000700007308 */ /* 0x000ea40000001000 */
[----:B--2---:R-:W-:-:S04]  /*e5c0*/  FFMA R4, R7, R0, -1 ;  /* 0xbf80000007047423 */ /* 0x004fc80000000000 */
[----:B------:R-:W-:-:S04]  /*e5d0*/  FADD.FTZ R5, -R4, -RZ ;  /* 0x800000ff04057221 */ /* 0x000fc80000010100 */
[----:B------:R-:W-:-:S07]  /*e5e0*/  FFMA R0, R0, R5, R0 ;  /* 0x0000000500007223 */ /* 0x000fce0000000000 */
.L_x_51:
[----:B------:R-:W-:Y:S05]  /*e5f0*/  BSYNC B1 ;  /* 0x0000000000017941 */ /* 0x000fea0003800000 */
.L_x_49:
[----:B------:R-:W-:Y:S01]  /*e600*/  FSETP.GEU.AND P0, PT, |R7|, 1.175494350822287508e-38, PT ;  /* 0x008000000700780b */ /* 0x000fe20003f0e200 */
[----:B------:R-:W-:-:S12]  /*e610*/  ULDC UR4, c[0x0][0x600] ;  /* 0x0001800000047ab9 */ /* 0x000fd80000000800 */
[----:B------:R-:W-:-:S04]  /*e620*/  @!P0 FMUL R7, R7, 16777216 ;  /* 0x4b80000007078820 */ /* 0x000fc80000400000 */
[----:B------:R-:W2:Y:S02]  /*e630*/  MUFU.LG2 R4, R7 ;  /* 0x0000000700047308 */ /* 0x000ea40000000c00 */
[----:B--2---:R-:W-:-:S04]  /*e640*/  @!P0 FADD R4, R4, -24 ;  /* 0xc1c0000004048421 */ /* 0x004fc80000000000 */
[----:B------:R-:W-:-:S04]  /*e650*/  FMUL R4, R4, 0.69314718246459960938 ;  /* 0x3f31721804047820 */ /* 0x000fc80000400000 */
[----:B------:R-:W-:-:S07]  /*e660*/  FFMA R8, R17, UR4, R4 ;  /* 0x0000000411087c23 */ /* 0x000fce0008000004 */
.L_x_48:
[----:B------:R-:W-:Y:S05]  /*e670*/  BSYNC B0 ;  /* 0x0000000000007941 */ /* 0x000fea0003800000 */
.L_x_47:
[----:B------:R-:W-:Y:S01]  /*e680*/  FSETP.NE.AND P0, PT, R19, -R20, PT ;  /* 0x800000141300720b */ /* 0x000fe20003f05000 */
[----:B------:R-:W-:Y:S01]  /*e690*/  ULDC UR4, c[0x0][0x608] ;  /* 0x0001820000047ab9 */ /* 0x000fe20000000800 */
[----:B------:R-:W-:Y:S01]  /*e6a0*/  BSSY B0, `(.L_x_52) ;  /* 0x0000051000007945 */ /* 0x000fe20003800000 */
[----:B------:R-:W-:-:S04]  /*e6b0*/  FMUL R0, R0, UR4 ;  /* 0x0000000400007c20 */ /* 0x000fc80008400000 */
        /* <DEDUP_REMOVED lines=56> */
[----:B------:R-:W-:Y:S06]  /*ea40*/  @!P0 BRA `(.L_x_53) ;  /* 0x0000000000588947 */ /* 0x000fec0003800000 */
[----:B------:R-:W-:Y:S01]  /*ea50*/  IADD3 R0, R9, 0x1800000, RZ ;  /* 0x0180000009007810 */ /* 0x000fe20007ffe0ff */
[----:B------:R-:W-:Y:S03]  /*ea60*/  BSSY B1, `(.L_x_54) ;  /* 0x000000d000017945 */ /* 0x000fe60003800000 */
[----:B------:R-:W-:-:S04]  /*ea70*/  LOP3.LUT R0, R0, 0x7f800000, RZ, 0xc0, !PT ;  /* 0x7f80000000007812 */ /* 0x000fc800078ec0ff */
[----:B------:R-:W-:-:S13]  /*ea80*/  ISETP.GT.U32.AND P0, PT, R0, 0x1ffffff, PT ;  /* 0x01ffffff0000780c */ /* 0x000fda0003f04070 */
[----:B------:R-:W-:Y:S05]  /*ea90*/  @P0 BRA `(.L_x_55) ;  /* 0x0000000000140947 */ /* 0x000fea0003800000 */
[----:B------:R-:W-:Y:S02]  /*eaa0*/  MOV R4, R9 ;  /* 0x0000000900047202 */ /* 0x000fe40000000f00 */
[----:B------:R-:W-:-:S07]  /*eab0*/  MOV R15, 0xead0 ;  /* 0x0000ead0000f7802 */ /* 0x000fce0000000f00 */
[----:B-1----:R-:W-:Y:S05]  /*eac0*/  CALL.REL.NOINC `($__internal_0_$__cuda_sm20_rcp_rn_f32_slowpath) ;  /* 0x0000004400907944 */ /* 0x002fea0003c00000 */
[----:B------:R-:W-:Y:S01]  /*ead0*/  MOV R10, R0 ;  /* 0x00000000000a7202 */ /* 0x000fe20000000f00 */
[----:B------:R-:W-:Y:S06]  /*eae0*/  BRA `(.L_x_56) ;  /* 0x0000000000107947 */ /* 0x000fec0003800000 */
.L_x_55:
[----:B------:R-:W2:Y:S02]  /*eaf0*/  MUFU.RCP R10, R9 ;  /* 0x00000009000a7308 */ /* 0x000ea40000001000 */
[----:B--2---:R-:W-:-:S04]  /*eb00*/  FFMA R0, R9, R10, -1 ;  /* 0xbf80000009007423 */ /* 0x004fc8000000000a */
[----:B------:R-:W-:-:S04]  /*eb10*/  FADD.FTZ R5, -R0, -RZ ;  /* 0x800000ff00057221 */ /* 0x000fc80000010100 */
[----:B------:R-:W-:-:S07]  /*eb20*/  FFMA R10, R10, R5, R10 ;  /* 0x000000050a0a7223 */ /* 0x000fce000000000a */
.L_x_56:
[----:B------:R-:W-:Y:S05]  /*eb30*/  BSYNC B1 ;  /* 0x0000000000017941 */ /* 0x000fea0003800000 */
.L_x_54:
[----:B------:R-:W-:Y:S01]  /*eb40*/  FSETP.GEU.AND P0, PT, |R9|, 1.175494350822287508e-38, PT ;  /* 0x008000000900780b */ /* 0x000fe20003f0e200 */
[----:B------:R-:W-:-:S12]  /*eb50*/  ULDC UR4, c[0x0][0x600] ;  /* 0x0001800000047ab9 */ /* 0x000fd80000000800 */
[----:B------:R-:W-:-:S04]  /*eb60*/  @!P0 FMUL R9, R9, 16777216 ;  /* 0x4b80000009098820 */ /* 0x000fc80000400000 */
[----:B------:R-:W2:Y:S02]  /*eb70*/  MUFU.LG2 R0, R9 ;  /* 0x0000000900007308 */ /* 0x000ea40000000c00 */
[----:B--2---:R-:W-:-:S04]  /*eb80*/  @!P0 FADD R0, R0, -24 ;  /* 0xc1c0000000008421 */ /* 0x004fc80000000000 */
[----:B------:R-:W-:-:S04]  /*eb90*/  FMUL R5, R0, 0.69314718246459960938 ;  /* 0x3f31721800057820 */ /* 0x000fc80000400000 */
[----:B------:R-:W-:-:S07]  /*eba0*/  FFMA R6, R18, UR4, R5 ;  /* 0x0000000412067c23 */ /* 0x000fce0008000005 */
.L_x_53:
[----:B------:R-:W-:Y:S05]  /*ebb0*/  BSYNC B0 ;  /* 0x0000000000007941 */ /* 0x000fea0003800000 */
.L_x_52:
[----:B------:R-:W-:Y:S01]  /*ebc0*/  R2UR UR4, R2 ;  /* 0x00000000020472ca */ /* 0x000fe200000e0000 */
[----:B------:R-:W2:Y:S01]  /*ebd0*/  S2R R4, SR_TID.X ;  /* 0x0000000000047919 */ /* 0x000ea20000002100 */
[----:B------:R-:W-:-:S11]  /*ebe0*/  R2UR UR5, R3 ;  /* 0x00000000030572ca */ /* 0x000fd600000e0000 */
[----:B------:R-:W-:-:S03]  /*ebf0*/  UISETP.NE.AND UP0, UPT, UR4, 0x1, UPT ;  /* 0x000000010400788c */ /* 0x000fc6000bf05270 */
[----:B------:R-:W-:Y:S02]  /*ec00*/  ULDC UR4, c[0x0][0x608] ;  /* 0x0001820000047ab9 */ /* 0x000fe40000000800 */
[----:B------:R-:W-:Y:S01]  /*ec10*/  FMUL R10, R10, UR4 ;  /* 0x000000040a0a7c20 */ /* 0x000fe20008400000 */
[----:B------:R-:W-:-:S03]  /*ec20*/  USEL UR4, URZ, 0x1, UP0 ;  /* 0x000000013f047887 */ /* 0x000fc60008000000 */
[-C--:B------:R-:W-:Y:S01]  /*ec30*/  FMUL R186, R186, R10.reuse ;  /* 0x0000000ababa7220 */ /* 0x080fe20000400000 */
[-C--:B------:R-:W-:Y:S01]  /*ec40*/  FMUL R32, R187, R10.reuse ;  /* 0x0000000abb207220 */ /* 0x080fe20000400000 */
[-C--:B------:R-:W-:Y:S01]  /*ec50*/  FMUL R190, R190, R10.reuse ;  /* 0x0000000abebe7220 */ /* 0x080fe20000400000 */
[----:B------:R-:W-:Y:S01]  /*ec60*/  MOV R0, UR4 ;  /* 0x0000000400007c02 */ /* 0x000fe20008000f00 */
[-C--:B------:R-:W-:Y:S01]  /*ec70*/  FMUL R30, R191, R10.reuse ;  /* 0x0000000abf1e7220 */ /* 0x080fe20000400000 */
[-C--:B------:R-:W-:Y:S01]  /*ec80*/  FMUL R194, R194, R10.reuse ;  /* 0x0000000ac2c27220 */ /* 0x080fe20000400000 */
[-C--:B------:R-:W-:Y:S01]  /*ec90*/  FMUL R28, R195, R10.reuse ;  /* 0x0000000ac31c7220 */ /* 0x080fe20000400000 */
[----:B------:R-:W-:Y:S01]  /*eca0*/  SHF.L.U32 R0, R0, 0x1f, RZ ;  /* 0x0000001f00007819 */ /* 0x000fe200000006ff */
[-C--:B------:R-:W-:Y:S01]  /*ecb0*/  FMUL R198, R198, R10.reuse ;  /* 0x0000000ac6c67220 */ /* 0x080fe20000400000 */
[-C--:B------:R-:W-:Y:S01]  /*ecc0*/  FMUL R26, R199, R10.reuse ;  /* 0x0000000ac71a7220 */ /* 0x080fe20000400000 */
[-C--:B------:R-:W-:Y:S01]  /*ecd0*/  FMUL R170, R170, R10.reuse ;  /* 0x0000000aaaaa7220 */ /* 0x080fe20000400000 */
[----:B------:R-:W3:Y:S01]  /*ece0*/  SYNCS.PHASECHK.TRANS64.TRYWAIT P0, [UR5+0x8], R0 ;  /* 0x00000800ff0075a7 */ /* 0x000ee20008000145 */
        /* <DEDUP_REMOVED lines=23> */
[----:B--2---:R-:W-:Y:S01]  /*ee60*/  LOP3.LUT P1, RZ, R4, 0x3, RZ, 0xc0, !PT ;  /* 0x0000000304ff7812 */ /* 0x004fe2000782c0ff */
        /* <DEDUP_REMOVED lines=8> */
[----:B------:R-:W-:Y:S01]  /*eef0*/  LOP3.LUT R23, R4, 0x7f, RZ, 0xc0, !PT ;  /* 0x0000007f04177812 */ /* 0x000fe200078ec0ff */
[----:B---3--:R-:W-:Y:S06]  /*ef00*/  @!P0 BRA `(.L_x_57) ;  /* 0x0000003c00ec8947 */ /* 0x008fec0003800000 */
.L_x_117:
[----:B------:R-:W-:Y:S01]  /*ef10*/  ULDC.64 UR10, c[0x0][0x208] ;  /* 0x00008200000a7ab9 */ /* 0x000fe20000000a00 */
[----:B------:R-:W-:Y:S01]  /*ef20*/  BSSY B0, `(.L_x_58) ;  /* 0x000001a000007945 */ /* 0x000fe20003800000 */
[----:B------:R-:W-:-:S03]  /*ef30*/  SHF.R.U32.HI R25, RZ, 0x5, R23 ;  /* 0x00000005ff197819 */ /* 0x000fc60000011617 */
[----:B------:R-:W-:Y:S05]  /*ef40*/  @P1 BRA `(.L_x_59) ;  /* 0x00000000005c1947 */ /* 0x000fea0003800000 */
[----:B------:R-:W3:Y:S01]  /*ef50*/  S2UR UR4, SR_CTAID.Y ;  /* 0x00000000000479c3 */ /* 0x000ee20000002600 */
[----:B------:R-:W-:Y:S02]  /*ef60*/  R2UR UR6, R16 ;  /* 0x00000000100672ca */ /* 0x000fe400000e0000 */
[----:B--2---:R-:W-:Y:S02]  /*ef70*/  SHF.R.U32.HI R0, RZ, 0x2, R4 ;  /* 0x00000002ff007819 */ /* 0x004fe40000011604 */
[----:B------:R-:W-:Y:S02]  /*ef80*/  SHF.L.U32 R3, R25, 0x4, RZ ;  /* 0x0000000419037819 */ /* 0x000fe400000006ff */
[----:B------:R-:W-:Y:S01]  /*ef90*/  LOP3.LUT R0, R0, 0x7, RZ, 0xc0, !PT ;  /* 0x0000000700007812 */ /* 0x000fe200078ec0ff */
[----:B------:R-:W2:Y:S03]  /*efa0*/  S2UR UR5, SR_CTAID.Z ;  /* 0x00000000000579c3 */ /* 0x000ea60000002700 */
[----:B------:R-:W-:-:S03]  /*efb0*/  LOP3.LUT R0, R3, 0xfffffff0, R0, 0xe2, !PT ;  /* 0xfffffff003007812 */ /* 0x000fc600078ee200 */
[----:B------:R-:W-:-:S03]  /*efc0*/  USHF.L.U32 UR8, UR6, 0x6, URZ ;  /* 0x0000000606087899 */ /* 0x000fc6000800063f */
[----:B------:R-:W-:-:S03]  /*efd0*/  ULDC.64 UR6, c[0x0][0x688] ;  /* 0x0001a20000067ab9 */ /* 0x000fc60000000a00 */
[----:B------:R-:W-:Y:S01]  /*efe0*/  IADD3 R4, R0, UR8, RZ ;  /* 0x0000000800047c10 */ /* 0x000fe2000fffe0ff */
[----:B---3--:R-:W-:-:S03]  /*eff0*/  UIMAD UR4, UR4, UR6, UR8 ;  /* 0x00000006040472a4 */ /* 0x008fc6000f8e0208 */
[----:B------:R-:W-:Y:S01]  /*f000*/  IADD3 R3, R4, 0x8, RZ ;  /* 0x0000000804037810 */ /* 0x000fe20007ffe0ff */
[----:B--2---:R-:W-:-:S03]  /*f010*/  UIMAD UR4, UR5, UR7, UR4 ;  /* 0x00000007050472a4 */ /* 0x004fc6000f8e0204 */
[----:B------:R-:W-:Y:S02]  /*f020*/  ULDC UR5, c[0x0][0x288] ;  /* 0x0000a20000057ab9 */ /* 0x000fe40000000800 */
[----:B------:R-:W-:Y:S02]  /*f030*/  ISETP.GE.U32.AND P0, PT, R4, UR5, PT ;  /* 0x0000000504007c0c */ /* 0x000fe4000bf06070 */
[----:B------:R-:W-:Y:S02]  /*f040*/  IADD3 R0, P2, R0, UR4, RZ ;  /* 0x0000000400007c10 */ /* 0x000fe4000ff5e0ff */
[----:B------:R-:W-:Y:S01]  /*f050*/  ISETP.GE.U32.AND P1, PT, R3, UR5, PT ;  /* 0x0000000503007c0c */ /* 0x000fe2000bf26070 */
[----:B------:R-:W-:Y:S01]  /*f060*/  ULDC.64 UR4, c[0x0][0x680] ;  /* 0x0001a00000047ab9 */ /* 0x000fe20000000a00 */
[----:B------:R-:W-:Y:S02]  /*f070*/  IADD3.X R3, RZ, RZ, RZ, P2, !PT ;  /* 0x000000ffff037210 */ /* 0x000fe400017fe4ff */
[----:B------:R-:W-:-:S04]  /*f080*/  LEA R4, P2, R0, UR4, 0x2 ;  /* 0x0000000400047c11 */ /* 0x000fc8000f8410ff */
[----:B------:R-:W-:-:S05]  /*f090*/  LEA.HI.X R5, R0, UR5, R3, 0x2, P2 ;  /* 0x0000000500057c11 */ /* 0x000fca00090f1403 */
[----:B------:R3:W-:Y:S04]  /*f0a0*/  @!P0 STG.E desc[UR10][R4.64], R8 ;  /* 0x0000000804008986 */ /* 0x0007e8000c10190a */
[----:B------:R3:W-:Y:S02]  /*f0b0*/  @!P1 STG.E desc[UR10][R4.64+0x20], R6 ;  /* 0x0000200604009986 */ /* 0x0007e4000c10190a */
.L_x_59:
[----:B------:R-:W-:Y:S05]  /*f0c0*/  BSYNC B0 ;  /* 0x0000000000007941 */ /* 0x000fea0003800000 */
.L_x_58:
[----:B------:R-:W-:Y:S01]  /*f0d0*/  ULDC.64 UR4, c[0x0][0x730] ;  /* 0x0001cc0000047ab9 */ /* 0x000fe20000000a00 */
[-C--:B------:R-:W-:Y:S01]  /*f0e0*/  FMUL R106, R106, R10.reuse ;  /* 0x0000000a6a6a7220 */ /* 0x080fe20000400000 */
[----:B------:R-:W-:Y:S01]  /*f0f0*/  ISETP.NE.U32.AND P0, PT, RZ, UR4, PT ;  /* 0x00000004ff007c0c */ /* 0x000fe2000bf05070 */
[-C--:B------:R-:W-:Y:S01]  /*f100*/  FMUL R107, R107, R10.reuse ;  /* 0x0000000a6b6b7220 */ /* 0x080fe20000400000 */
[-C--:B------:R-:W-:Y:S01]  /*f110*/  FMUL R110, R110, R10.reuse ;  /* 0x0000000a6e6e7220 */ /* 0x080fe20000400000 */
[-C--:B------:R-:W-:Y:S01]  /*f120*/  FMUL R111, R111, R10.reuse ;  /* 0x0000000a6f6f7220 */ /* 0x080fe20000400000 */
[----:B------:R-:W-:Y:S01]  /*f130*/  ISETP.NE.AND.EX P0, PT, RZ, UR5, PT, P0 ;  /* 0x00000005ff007c0c */ /* 0x000fe2000bf05300 */
        /* <DEDUP_REMOVED lines=12> */
[----:B------:R-:W-:Y:S06]  /*f200*/  @P0 BRA `(.L_x_60) ;  /* 0x0000000000200947 */ /* 0x000fec0003800000 */
[----:B------:R-:W-:Y:S02]  /*f210*/  ULDC.64 UR4, c[0x0][0x728] ;  /* 0x0001ca0000047ab9 */ /* 0x000fe40000000a00 */
[----:B------:R-:W-:-:S04]  /*f220*/  ISETP.NE.U32.AND P0, PT, RZ, UR4, PT ;  /* 0x00000004ff007c0c */ /* 0x000fc8000bf05070 */
[----:B------:R-:W-:-:S13]  /*f230*/  ISETP.NE.AND.EX P0, PT, RZ, UR5, PT, P0 ;  /* 0x00000005ff007c0c */ /* 0x000fda000bf05300 */
[----:B------:R-:W-:Y:S05]  /*f240*/  @!P0 BRA `(.L_x_61) ;  /* 0x00000000000c8947 */ /* 0x000fea0003800000 */
[----:B--23--:R-:W2:Y:S02]  /*f250*/  LDC.64 R4, c[0x0][0x728] ;  /* 0x0001ca00ff047b82 */ /* 0x00cea40000000a00 */
[----:B--2---:R2:W5:Y:S01]  /*f260*/  LDG.E R19, desc[UR10][R4.64] ;  /* 0x0000000a04137981 */ /* 0x004562000c1e1900 */
[----:B------:R-:W-:Y:S05]  /*f270*/  BRA `(.L_x_60) ;  /* 0x0000000000047947 */ /* 0x000fea0003800000 */
.L_x_61:
[----:B------:R-:W4:Y:S02]  /*f280*/  LDC R19, c[0x0][0x720] ;  /* 0x0001c800ff137b82 */ /* 0x000f240000000800 */
.L_x_60:
[----:B--2---:R-:W-:-:S04]  /*f290*/  MOV R0, RZ ;  /* 0x000000ff00007202 */ /* 0x004fc80000000f00 */
[----:B------:R-:W-:-:S13]  /*f2a0*/  LOP3.LUT P0, RZ, R0, 0x1bf, RZ, 0xc0, !PT ;  /* 0x000001bf00ff7812 */ /* 0x000fda000780c0ff */
[----:B------:R-:W-:Y:S05]  /*f2b0*/  @!P0 BRA `(.L_x_62) ;  /* 0x0000000000408947 */ /* 0x000fea0003800000 */
[----:B-1----:R-:W-:Y:S01]  /*f2c0*/  MOV R14, 0x0 ;  /* 0x00000000000e7802 */ /* 0x002fe20000000f00 */
[----:B------:R-:W-:Y:S01]  /*f2d0*/  ULDC.64 UR4, c[0x4][0x70] ;  /* 0x01001c0000047ab9 */ /* 0x000fe20000000a00 */
[----:B------:R-:W-:Y:S01]  /*f2e0*/  ULDC.64 UR6, c[0x4][0x8] ;  /* 0x0100020000067ab9 */ /* 0x000fe20000000a00 */
[----:B---3--:R-:W-:Y:S02]  /*f2f0*/  MOV R4, UR4 ;  /* 0x0000000400047c02 */ /* 0x008fe40008000f00 */
[----:B------:R-:W-:Y:S01]  /*f300*/  MOV R5, UR5 ;  /* 0x0000000500057c02 */ /* 0x000fe20008000f00 */
[----:B------:R-:W1:Y:S01]  /*f310*/  LDC.64 R14, c[0x4][R14] ;  /* 0x010000000e0e7b82 */ /* 0x000e620000000a00 */
[----:B------:R-:W-:Y:S01]  /*f320*/  ULDC.64 UR4, c[0x4][0x78] ;  /* 0x01001e0000047ab9 */ /* 0x000fe20000000a00 */
[----:B------:R-:W-:Y:S02]  /*f330*/  MOV R10, UR6 ;  /* 0x00000006000a7c02 */ /* 0x000fe40008000f00 */
[----:B------:R-:W-:-:S02]  /*f340*/  MOV R6, UR4 ;  /* 0x0000000400067c02 */ /* 0x000fc40008000f00 */
[----:B------:R-:W-:Y:S02]  /*f350*/  MOV R7, UR5 ;  /* 0x0000000500077c02 */ /* 0x000fe40008000f00 */
[----:B------:R-:W-:Y:S02]  /*f360*/  MOV R11, UR7 ;  /* 0x00000007000b7c02 */ /* 0x000fe40008000f00 */
[----:B------:R-:W-:Y:S02]  /*f370*/  MOV R8, 0x70 ;  /* 0x0000007000087802 */ /* 0x000fe40000000f00 */
[----:B------:R-:W-:Y:S02]  /*f380*/  MOV R12, 0x1 ;  /* 0x00000001000c7802 */ /* 0x000fe40000000f00 */
[----:B------:R-:W-:-:S07]  /*f390*/  MOV R13, RZ ;  /* 0x000000ff000d7202 */ /* 0x000fce0000000f00 */
[----:B------:R-:W-:-:S07]  /*f3a0*/  LEPC R20, `(.L_x_62) ;  /* 0x000000001014794e */ /* 0x000fce0000000000 */
[----:B-1--45:R-:W-:Y:S05]  /*f3b0*/  CALL.ABS.NOINC R14 ;  /* 0x000000000e007343 */ /* 0x032fea0003c00000 */
.L_x_62:
[----:B------:R-:W-:Y:S02]  /*f3c0*/  R2UR UR4, R2 ;  /* 0x00000000020472ca */ /* 0x000fe400000e0000 */
[----:B------:R-:W-:-:S11]  /*f3d0*/  MOV R17, UR61 ;  /* 0x0000003d00117c02 */ /* 0x000fd60008000f00 */
[----:B------:R-:W-:-:S05]  /*f3e0*/  MOV R0, UR4 ;  /* 0x0000000400007c02 */ /* 0x000fca0008000f00 */
[----:B------:R-:W-:-:S05]  /*f3f0*/  IMAD R17, R0, 0x2200, R17 ;  /* 0x0000220000117824 */ /* 0x000fca00078e0211 */
[----:B------:R-:W-:-:S04]  /*f400*/  IADD3 R18, R17, -0x2200, RZ ;  /* 0xffffde0011127810 */ /* 0x000fc80007ffe0ff */
        /* <DEDUP_REMOVED lines=18> */
.L_x_63:
[----:B---3--:R-:W2:Y:S01]  /*f530*/  S2R R5, SR_TID.X ;  /* 0x0000000000057919 */ /* 0x008ea20000002100 */
[----:B------:R-:W-:Y:S01]  /*f540*/  ULDC.64 UR4, c[0x0][0x730] ;  /* 0x0001cc0000047ab9 */ /* 0x000fe20000000a00 */
[----:B------:R-:W-:Y:S02]  /*f550*/  IADD3 R23, R23, 0x1f, RZ ;  /* 0x0000001f17177810 */ /* 0x000fe40007ffe0ff */
[----:B------:R-:W-:Y:S02]  /*f560*/  ISETP.NE.U32.AND P0, PT, RZ, UR4, PT ;  /* 0x00000004ff007c0c */ /* 0x000fe4000bf05070 */
[----:B------:R-:W-:Y:S02]  /*f570*/  ISETP.GT.U32.AND P1, PT, R23, 0x3e, PT ;  /* 0x0000003e1700780c */ /* 0x000fe40003f24070 */
[----:B------:R-:W-:-:S13]  /*f580*/  ISETP.NE.AND.EX P0, PT, RZ, UR5, PT, P0 ;  /* 0x00000005ff007c0c */ /* 0x000fda000bf05300 */
[----:B----45:R-:W3:Y:S01]  /*f590*/  @P0 LDC R19, c[0x0][0x720] ;  /* 0x0001c800ff130b82 */ /* 0x030ee20000000800 */
[----:B--2---:R-:W-:Y:S02]  /*f5a0*/  SHF.L.U32 R0, R5, 0x5, RZ ;  /* 0x0000000505007819 */ /* 0x004fe400000006ff */
[----:B------:R-:W-:Y:S02]  /*f5b0*/  SHF.R.U32.HI R4, RZ, 0x1, R5 ;  /* 0x00000001ff047819 */ /* 0x000fe40000011605 */
[C---:B------:R-:W-:Y:S02]  /*f5c0*/  LOP3.LUT R3, R0.reuse, 0xc0, RZ, 0xc0, !PT ;  /* 0x000000c000037812 */ /* 0x040fe400078ec0ff */
[----:B------:R-:W-:Y:S02]  /*f5d0*/  LOP3.LUT R6, R0, 0x20, RZ, 0xc0, !PT ;  /* 0x0000002000067812 */ /* 0x000fe400078ec0ff */
[----:B------:R-:W-:Y:S02]  /*f5e0*/  LOP3.LUT R3, R3, 0x8, R4, 0xf8, !PT ;  /* 0x0000000803037812 */ /* 0x000fe400078ef804 */
[----:B------:R-:W-:-:S02]  /*f5f0*/  SHF.L.U32 R4, R5, 0x2, RZ ;  /* 0x0000000205047819 */ /* 0x000fc400000006ff */
[----:B------:R-:W-:Y:S01]  /*f600*/  LEA R6, R25, R6, 0x9 ;  /* 0x0000000619067211 */ /* 0x000fe200078e48ff */
[-C--:B---3--:R-:W-:Y:S01]  /*f610*/  FMUL R11, R198, R19.reuse ;  /* 0x00000013c60b7220 */ /* 0x088fe20000400000 */
[----:B------:R-:W-:Y:S01]  /*f620*/  LOP3.LUT R3, R3, 0x18, R4, 0x78, !PT ;  /* 0x0000001803037812 */ /* 0x000fe200078e7804 */
[-C--:B------:R-:W-:Y:S01]  /*f630*/  FMUL R26, R26, R19.reuse ;  /* 0x000000131a1a7220 */ /* 0x080fe20000400000 */
[----:B------:R-:W-:Y:S01]  /*f640*/  LOP3.LUT R0, R0, 0x100, RZ, 0xc0, !PT ;  /* 0x0000010000007812 */ /* 0x000fe200078ec0ff */
[-C--:B------:R-:W-:Y:S01]  /*f650*/  FMUL R4, R184, R19.reuse ;  /* 0x00000013b8047220 */ /* 0x080fe20000400000 */
[----:B------:R-:W-:Y:S01]  /*f660*/  LOP3.LUT P0, RZ, R5, 0x4, RZ, 0xc0, !PT ;  /* 0x0000000405ff7812 */ /* 0x000fe2000780c0ff */
[-C--:B------:R-:W-:Y:S01]  /*f670*/  FMUL R185, R185, R19.reuse ;  /* 0x00000013b9b97220 */ /* 0x080fe20000400000 */
[----:B------:R-:W-:Y:S01]  /*f680*/  IADD3 R0, R3, R6, R0 ;  /* 0x0000000603007210 */ /* 0x000fe20007ffe000 */
        /* <DEDUP_REMOVED lines=12> */
[----:B------:R-:W-:Y:S01]  /*f750*/  MOV R3, 0x10 ;  /* 0x0000001000037802 */ /* 0x000fe20000000f00 */
[-C--:B------:R-:W-:Y:S01]  /*f760*/  FMUL R12, R169, R19.reuse ;  /* 0x00000013a90c7220 */ /* 0x080fe20000400000 */
[----:B------:R-:W-:Y:S01]  /*f770*/  LEA R18, R0, R18, 0x1 ;  /* 0x0000001200127211 */ /* 0x000fe200078e08ff */
[----:B------:R-:W-:Y:S01]  /*f780*/  FMUL R13, R168, R19 ;  /* 0x00000013a80d7220 */ /* 0x000fe20000400000 */
[----:B------:R-:W-:Y:S01]  /*f790*/  F2FP.BF16.F32.PACK_AB R11, R26, R11 ;  /* 0x0000000b1a0b723e */ /* 0x000fe200000010ff */
[-C--:B------:R-:W-:Y:S01]  /*f7a0*/  FMUL R24, R24, R19.reuse ;  /* 0x0000001318187220 */ /* 0x080fe20000400000 */
[-C--:B------:R-:W-:Y:S01]  /*f7b0*/  FMUL R15, R170, R19.reuse ;  /* 0x00000013aa0f7220 */ /* 0x080fe20000400000 */
[-C--:B-1----:R-:W-:Y:S01]  /*f7c0*/  FMUL R14, R173, R19.reuse ;  /* 0x00000013ad0e7220 */ /* 0x082fe20000400000 */
        /* <DEDUP_REMOVED lines=98> */
[----:B------:R-:W-:Y:S02]  /*fdf0*/  SEL R3, R3, 0xfffffff0, !P0 ;  /* 0xfffffff003037807 */ /* 0x000fe40004000000 */
[----:B------:R-:W-:Y:S01]  /*fe00*/  IADD3 R26, R18, 0x1000, RZ ;  /* 0x00001000121a7810 */ /* 0x000fe20007ffe0ff */
[----:B------:R-:W-:Y:S06]  /*fe10*/  @P1 BRA `(.L_x_64) ;  /* 0x0000000000041947 */ /* 0x000fec0003800000 */
[----:B------:R-:W-:-:S04]  /*fe20*/  DEPBAR.LE SB0, 0x1 ;  /* 0x000080400000791a */ /* 0x000fc80000000000 */
.L_x_64:
[----:B------:R-:W-:Y:S05]  /*fe30*/  WARPSYNC.ALL ;  /* 0x0000000000007948 */ /* 0x000fea0003800000 */
[----:B------:R-:W-:Y:S01]  /*fe40*/  BAR.SYNC.DEFER_BLOCKING 0x1, 0x80 ;  /* 0x0042000000007b1d */ /* 0x000fe20000010000 */
[----:B------:R-:W-:Y:S02]  /*fe50*/  LEA R0, R0, R17, 0x1 ;  /* 0x0000001100007211 */ /* 0x000fe400078e08ff */
[C---:B------:R-:W-:Y:S02]  /*fe60*/  LEA R26, R3.reuse, R26, 0x1 ;  /* 0x0000001a031a7211 */ /* 0x040fe400078e08ff */
[----:B------:R-:W-:Y:S01]  /*fe70*/  LEA R3, R3, R18, 0x1 ;  /* 0x0000001203037211 */ /* 0x000fe200078e08ff */
[----:B------:R-:W-:Y:S01]  /*fe80*/  BSSY B0, `(.L_x_65) ;  /* 0x0000020000007945 */ /* 0x000fe20003800000 */
        /* <DEDUP_REMOVED lines=8> */
[----:B------:R1:W-:Y:S04]  /*ff10*/  STSM.16.M88.4 [R0+-0x2200], R4 ;  /* 0xffde000400007844 */ /* 0x0003e80000000200 */
[----:B------:R1:W-:Y:S01]  /*ff20*/  STSM.16.M88.4 [R3], R8 ;  /* 0x0000000803007844 */ /* 0x0003e20000000200 */
[----:B------:R-:W-:Y:S01]  /*ff30*/  @!PT LDS RZ, [RZ] ;  /* 0x00000000fffff984 */ /* 0x000fe20000000800 */
[----:B------:R-:W-:Y:S01]  /*ff40*/  @!PT LDS RZ, [RZ] ;  /* 0x00000000fffff984 */ /* 0x000fe20000000800 */
[----:B------:R-:W-:Y:S01]  /*ff50*/  @!PT LDS RZ, [RZ] ;  /* 0x00000000fffff984 */ /* 0x000fe20000000800 */
[----:B------:R-:W-:Y:S01]  /*ff60*/  @!PT LDS RZ, [RZ] ;  /* 0x00000000fffff984 */ /* 0x000fe20000000800 */
[----:B------:R2:W-:Y:S06]  /*ff70*/  MEMBAR.ALL.CTA ;  /* 0x0000000000007992 */ /* 0x0005ec0000008000 */
[----:B--2---:R-:W2:Y:S02]  /*ff80*/  FENCE.VIEW.ASYNC.S ;  /* 0x00000000000073c6 */ /* 0x004ea40000000000 */
[----:B--2---:R-:W-:Y:S06]  /*ff90*/  BAR.SYNC.DEFER_BLOCKING 0x1, 0x80 ;  /* 0x0042000000007b1d */ /* 0x004fec0000010000 */
[----:B------:R-:W-:Y:S05]  /*ffa0*/  @P1 BRA `(.L_x_66) ;  /* 0x0000000000341947 */ /* 0x000fea0003800000 */
[----:B------:R-:W-:Y:S01]  /*ffb0*/  S2UR UR12, SR_CTAID.Z ;  /* 0x00000000000c79c3 */ /* 0x000fe20000002700 */
[----:B------:R-:W-:Y:S01]  /*ffc0*/  R2UR UR6, R16 ;  /* 0x00000000100672ca */ /* 0x000fe200000e0000 */
[----:B------:R-:W-:Y:S01]  /*ffd0*/  ULDC.64 UR4, c[0x0][0x198] ;  /* 0x0000660000047ab9 */ /* 0x000fe20000000a00 */
[----:B------:R-:W-:Y:S01]  /*ffe0*/  R2UR UR8, R17 ;  /* 0x00000000110872ca */ /* 0x000fe200000e0000 */
[----:B------:R-:W-:Y:S01]  /*fff0*/  UIADD3 UR4, UP0, UR4, 0x670, URZ ;  /* 0x0000067004047890 */ /* 0x000fe2000ff1e03f */
[----:B------:R-:W-:-:S03]  /*10000*/  UMOV UR9, URZ ;  /* 0x0000003f00097c82 */ /* 0x000fc60008000000 */
[----:B------:R-:W2:Y:S01]  /*10010*/  S2UR UR11, SR_CTAID.Y ;  /* 0x00000000000b79c3 */ /* 0x000ea20000002600 */
[----:B------:R-:W-:-:S05]  /*10020*/  UIADD3.X UR5, URZ, UR5, URZ, UP0, !UPT ;  /* 0x000000053f057290 */ /* 0x000fca00087fe43f */
[----:B------:R-:W-:Y:S02]  /*10030*/  USHF.L.U32 UR10, UR6, 0x6, URZ ;  /* 0x00000006060a7899 */ /* 0x000fe4000800063f */
[----:B------:R-:W-:-:S09]  /*10040*/  UIADD3 UR8, UR8, -0x2200, URZ ;  /* 0xffffde0008087890 */ /* 0x000fd2000fffe03f */
[----:B--2---:R2:W-:Y:S01]  /*10050*/  UTMASTG.4D [UR8], [UR4] ;  /* 0x00000008040073b5 */ /* 0x0045e20008018000 */
[----:B------:R0:W-:Y:S01]  /*10060*/  UTMACMDFLUSH ;  /* 0x00000000000079b7 */ /* 0x0001e20000000000 */
[----:B--2---:R-:W-:-:S04]  /*10070*/  DEPBAR.LE SB0, 0x1 ;  /* 0x000080400000791a */ /* 0x004fc80000000000 */
.L_x_66:
[----:B------:R-:W-:Y:S05]  /*10080*/  BSYNC B0 ;  /* 0x0000000000007941 */ /* 0x000fea0003800000 */
.L_x_65:
[----:B------:R-:W-:Y:S01]  /*10090*/  BAR.SYNC.DEFER_BLOCKING 0x1, 0x80 ;  /* 0x0042000000007b1d */ /* 0x000fe20000010000 */
[----:B-1----:R-:W-:Y:S02]  /*100a0*/  F2FP.BF16.F32.PACK_AB R4, R153, R152 ;  /* 0x000000989904723e */ /* 0x002fe400000010ff */
[----:B------:R-:W-:Y:S02]  /*100b0*/  F2FP.BF16.F32.PACK_AB R5, R155, R154 ;  /* 0x0000009a9b05723e */ /* 0x000fe400000010ff */
[----:B------:R-:W-:Y:S01]  /*100c0*/  F2FP.BF16.F32.PACK_AB R6, R157, R156 ;  /* 0x0000009c9d06723e */ /* 0x000fe200000010ff */
[----:B------:R-:W-:Y:S01]  /*100d0*/  BSSY B0, `(.L_x_67) ;  /* 0x000001d000007945 */ /* 0x000fe20003800000 */
[----:B------:R-:W-:Y:S02]  /*100e0*/  F2FP.BF16.F32.PACK_AB R7, R159, R158 ;  /* 0x0000009e9f07723e */ /* 0x000fe400000010ff */
[----:B------:R-:W-:Y:S02]  /*100f0*/  F2FP.BF16.F32.PACK_AB R8, R161, R160 ;  /* 0x000000a0a108723e */ /* 0x000fe400000010ff */
[----:B------:R-:W-:-:S02]  /*10100*/  F2FP.BF16.F32.PACK_AB R9, R163, R162 ;  /* 0x000000a2a309723e */ /* 0x000fc400000010ff */
[----:B------:R-:W-:Y:S02]  /*10110*/  F2FP.BF16.F32.PACK_AB R10, R165, R164 ;  /* 0x000000a4a50a723e */ /* 0x000fe400000010ff */
[----:B------:R-:W-:Y:S01]  /*10120*/  F2FP.BF16.F32.PACK_AB R11, R167, R166 ;  /* 0x000000a6a70b723e */ /* 0x000fe200000010ff */
[----:B------:R1:W-:Y:S04]  /*10130*/  STSM.16.M88.4 [R18+0x1000], R12 ;  /* 0x0010000c12007844 */ /* 0x0003e80000000200 */
[----:B------:R1:W-:Y:S01]  /*10140*/  STSM.16.M88.4 [R3+0x1000], R20 ;  /* 0x0010001403007844 */ /* 0x0003e20000000200 */
        /* <DEDUP_REMOVED lines=13> */
[----:B------:R-:W-:-:S03]  /*10220*/  UMOV UR9, 0x20 ;  /* 0x0000002000097882 */ /* 0x000fc60000000000 */
[----:B------:R-:W2:Y:S01]  /*10230*/  S2UR UR11, SR_CTAID.Y ;  /* 0x00000000000b79c3 */ /* 0x000ea20000002600 */
[----:B------:R-:W-:-:S05]  /*10240*/  UIADD3.X UR5, URZ, UR5, URZ, UP0, !UPT ;  /* 0x000000053f057290 */ /* 0x000fca00087fe43f */
[----:B------:R-:W-:Y:S02]  /*10250*/  USHF.L.U32 UR10, UR6, 0x6, URZ ;  /* 0x00000006060a7899 */ /* 0x000fe4000800063f */
[----:B------:R-:W-:-:S09]  /*10260*/  UIADD3 UR8, UR8, -0x1200, URZ ;  /* 0xffffee0008087890 */ /* 0x000fd2000fffe03f */
[----:B--2---:R2:W-:Y:S01]  /*10270*/  UTMASTG.4D [UR8], [UR4] ;  /* 0x00000008040073b5 */ /* 0x0045e20008018000 */
[----:B------:R0:W-:Y:S01]  /*10280*/  UTMACMDFLUSH ;  /* 0x00000000000079b7 */ /* 0x0001e20000000000 */
[----:B--2---:R-:W-:-:S04]  /*10290*/  DEPBAR.LE SB0, 0x1 ;  /* 0x000080400000791a */ /* 0x004fc80000000000 */
.L_x_68:
[----:B------:R-:W-:Y:S05]  /*102a0*/  BSYNC B0 ;  /* 0x0000000000007941 */ /* 0x000fea0003800000 */
.L_x_67:
        /* <DEDUP_REMOVED lines=10> */
[----:B------:R1:W-:Y:S04]  /*10350*/  STSM.16.M88.4 [R18], R4 ;  /* 0x0000000412007844 */ /* 0x0003e80000000200 */
        /* <DEDUP_REMOVED lines=22> */
.L_x_70:
[----:B------:R-:W-:Y:S05]  /*104c0*/  BSYNC B0 ;  /* 0x0000000000007941 */ /* 0x000fea0003800000 */
.L_x_69:
[----:B------:R-:W-:Y:S01]  /*104d0*/  BAR.SYNC.DEFER_BLOCKING 0x1, 0x80 ;  /* 0x0042000000007b1d */ /* 0x000fe20000010000 */
[----:B------:R-:W-:Y:S02]  /*104e0*/  F2FP.BF16.F32.PACK_AB R120, R121, R120 ;  /* 0x000000787978723e */ /* 0x000fe400000010ff */
        /* <DEDUP_REMOVED lines=9> */
[----:B------:R2:W-:Y:S01]  /*10580*/  STSM.16.M88.4 [R26], R20 ;  /* 0x000000141a007844 */ /* 0x0005e20000000200 */
[----:B------:R-:W-:Y:S01]  /*10590*/  @!PT LDS RZ, [RZ] ;  /* 0x00000000fffff984 */ /* 0x000fe20000000800 */
[----:B------:R-:W-:Y:S01]  /*105a0*/  @!PT LDS RZ, [RZ] ;  /* 0x00000000fffff984 */ /* 0x000fe20000000800 */
[----:B------:R-:W-:Y:S01]  /*105b0*/  @!PT LDS RZ, [RZ] ;  /* 0x00000000fffff984 */ /* 0x000fe20000000800 */
[----:B------:R-:W-:Y:S01]  /*105c0*/  @!PT LDS RZ, [RZ] ;  /* 0x00000000fffff984 */ /* 0x000fe20000000800 */
[----:B------:R3:W-:Y:S06]  /*105d0*/  MEMBAR.ALL.CTA ;  /* 0x0000000000007992 */ /* 0x0007ec0000008000 */
[----:B---3--:R-:W3:Y:S02]  /*105e0*/  FENCE.VIEW.ASYNC.S ;  /* 0x00000000000073c6 */ /* 0x008ee40000000000 */
[----:B---3--:R-:W-:Y:S06]  /*105f0*/  BAR.SYNC.DEFER_BLOCKING 0x1, 0x80 ;  /* 0x0042000000007b1d */ /* 0x008fec0000010000 */
[----:B------:R-:W-:Y:S05]  /*10600*/  @P1 BRA `(.L_x_72) ;  /* 0x0000000000341947 */ /* 0x000fea0003800000 */
[----:B------:R-:W-:Y:S01]  /*10610*/  S2UR UR12, SR_CTAID.Z ;  /* 0x00000000000c79c3 */ /* 0x000fe20000002700 */
[----:B------:R-:W-:Y:S01]  /*10620*/  R2UR UR6, R16 ;  /* 0x00000000100672ca */ /* 0x000fe200000e0000 */
[----:B------:R-:W-:Y:S01]  /*10630*/  ULDC.64 UR4, c[0x0][0x198] ;  /* 0x0000660000047ab9 */ /* 0x000fe20000000a00 */
[----:B------:R-:W-:Y:S01]  /*10640*/  R2UR UR8, R17 ;  /* 0x00000000110872ca */ /* 0x000fe200000e0000 */
[----:B------:R-:W-:Y:S01]  /*10650*/  UIADD3 UR4, UP0, UR4, 0x670, URZ ;  /* 0x0000067004047890 */ /* 0x000fe2000ff1e03f */
[----:B------:R-:W-:-:S03]  /*10660*/  UMOV UR9, 0x60 ;  /* 0x0000006000097882 */ /* 0x000fc60000000000 */
[----:B------:R-:W3:Y:S01]  /*10670*/  S2UR UR11, SR_CTAID.Y ;  /* 0x00000000000b79c3 */ /* 0x000ee20000002600 */
[----:B------:R-:W-:-:S05]  /*10680*/  UIADD3.X UR5, URZ, UR5, URZ, UP0, !UPT ;  /* 0x000000053f057290 */ /* 0x000fca00087fe43f */
[----:B------:R-:W-:Y:S02]  /*10690*/  USHF.L.U32 UR10, UR6, 0x6, URZ ;  /* 0x00000006060a7899 */ /* 0x000fe4000800063f */
[----:B------:R-:W-:-:S09]  /*106a0*/  UIADD3 UR8, UR8, -0x1200, URZ ;  /* 0xffffee0008087890 */ /* 0x000fd2000fffe03f */
[----:B---3--:R3:W-:Y:S01]  /*106b0*/  UTMASTG.4D [UR8], [UR4] ;  /* 0x00000008040073b5 */ /* 0x0087e20008018000 */
[----:B------:R0:W-:Y:S01]  /*106c0*/  UTMACMDFLUSH ;  /* 0x00000000000079b7 */ /* 0x0001e20000000000 */
[----:B---3--:R-:W-:-:S04]  /*106d0*/  DEPBAR.LE SB0, 0x1 ;  /* 0x000080400000791a */ /* 0x008fc80000000000 */
.L_x_72:
[----:B------:R-:W-:Y:S05]  /*106e0*/  BSYNC B0 ;  /* 0x0000000000007941 */ /* 0x000fea0003800000 */
.L_x_71:
        /* <DEDUP_REMOVED lines=17> */
[----:B----4-:R-:W4:Y:S02]  /*10800*/  FENCE.VIEW.ASYNC.S ;  /* 0x00000000000073c6 */ /* 0x010f240000000000 */
[----:B----4-:R-:W-:Y:S06]  /*10810*/  BAR.SYNC.DEFER_BLOCKING 0x1, 0x80 ;  /* 0x0042000000007b1d */ /* 0x010fec0000010000 */
[----:B------:R-:W-:Y:S05]  /*10820*/  @P1 BRA `(.L_x_74) ;  /* 0x0000000000341947 */ /* 0x000fea0003800000 */
[----:B------:R-:W-:Y:S01]  /*10830*/  S2UR UR12, SR_CTAID.Z ;  /* 0x00000000000c79c3 */ /* 0x000fe20000002700 */
[----:B------:R-:W-:Y:S01]  /*10840*/  R2UR UR6, R16 ;  /* 0x00000000100672ca */ /* 0x000fe200000e0000 */
[----:B------:R-:W-:Y:S01]  /*10850*/  ULDC.64 UR4, c[0x0][0x198] ;  /* 0x0000660000047ab9 */ /* 0x000fe20000000a00 */
[----:B------:R-:W-:Y:S01]  /*10860*/  R2UR UR8, R17 ;  /* 0x00000000110872ca */ /* 0x000fe200000e0000 */
[----:B------:R-:W-:Y:S01]  /*10870*/  UIADD3 UR4, UP0, UR4, 0x670, URZ ;  /* 0x0000067004047890 */ /* 0x000fe2000ff1e03f */
[----:B------:R-:W-:-:S03]  /*10880*/  UMOV UR9, 0x80 ;  /* 0x0000008000097882 */ /* 0x000fc60000000000 */
[----:B------:R-:W4:Y:S01]  /*10890*/  S2UR UR11, SR_CTAID.Y ;  /* 0x00000000000b79c3 */ /* 0x000f220000002600 */
[----:B------:R-:W-:-:S05]  /*108a0*/  UIADD3.X UR5, URZ, UR5, URZ, UP0, !UPT ;  /* 0x000000053f057290 */ /* 0x000fca00087fe43f */
[----:B------:R-:W-:Y:S02]  /*108b0*/  USHF.L.U32 UR10, UR6, 0x6, URZ ;  /* 0x00000006060a7899 */ /* 0x000fe4000800063f */
[----:B------:R-:W-:-:S09]  /*108c0*/  UIADD3 UR8, UR8, -0x2200, URZ ;  /* 0xffffde0008087890 */ /* 0x000fd2000fffe03f */
[----:B----4-:R4:W-:Y:S01]  /*108d0*/  UTMASTG.4D [UR8], [UR4] ;  /* 0x00000008040073b5 */ /* 0x0109e20008018000 */
[----:B------:R0:W-:Y:S01]  /*108e0*/  UTMACMDFLUSH ;  /* 0x00000000000079b7 */ /* 0x0001e20000000000 */
[----:B----4-:R-:W-:-:S04]  /*108f0*/  DEPBAR.LE SB0, 0x1 ;  /* 0x000080400000791a */ /* 0x010fc80000000000 */
.L_x_74:
[----:B------:R-:W-:Y:S05]  /*10900*/  BSYNC B0 ;  /* 0x0000000000007941 */ /* 0x000fea0003800000 */
.L_x_73:
        /* <DEDUP_REMOVED lines=17> */
[----:B-----5:R-:W5:Y:S02]  /*10a20*/  FENCE.VIEW.ASYNC.S ;  /* 0x00000000000073c6 */ /* 0x020f640000000000 */
[----:B-----5:R-:W-:Y:S06]  /*10a30*/  BAR.SYNC.DEFER_BLOCKING 0x1, 0x80 ;  /* 0x0042000000007b1d */ /* 0x020fec0000010000 */
[----:B------:R-:W-:Y:S05]  /*10a40*/  @P1 BRA `(.L_x_76) ;  /* 0x0000000000341947 */ /* 0x000fea0003800000 */
[----:B------:R-:W-:Y:S01]  /*10a50*/  S2UR UR12, SR_CTAID.Z ;  /* 0x00000000000c79c3 */ /* 0x000fe20000002700 */
[----:B------:R-:W-:Y:S01]  /*10a60*/  R2UR UR6, R16 ;  /* 0x00000000100672ca */ /* 0x000fe200000e0000 */
[----:B------:R-:W-:Y:S01]  /*10a70*/  ULDC.64 UR4, c[0x0][0x198] ;  /* 0x0000660000047ab9 */ /* 0x000fe20000000a00 */
[----:B------:R-:W-:Y:S01]  /*10a80*/  R2UR UR8, R17 ;  /* 0x00000000110872ca */ /* 0x000fe200000e0000 */
[----:B------:R-:W-:Y:S01]  /*10a90*/  UIADD3 UR4, UP0, UR4, 0x670, URZ ;  /* 0x0000067004047890 */ /* 0x000fe2000ff1e03f */
[----:B------:R-:W-:-:S03]  /*10aa0*/  UMOV UR9, 0xa0 ;  /* 0x000000a000097882 */ /* 0x000fc60000000000 */
[----:B------:R-:W5:Y:S01]  /*10ab0*/  S2UR UR11, SR_CTAID.Y ;  /* 0x00000000000b79c3 */ /* 0x000f620000002600 */
[----:B------:R-:W-:-:S05]  /*10ac0*/  UIADD3.X UR5, URZ, UR5, URZ, UP0, !UPT ;  /* 0x000000053f057290 */ /* 0x000fca00087fe43f */
[----:B------:R-:W-:Y:S02]  /*10ad0*/  USHF.L.U32 UR10, UR6, 0x6, URZ ;  /* 0x00000006060a7899 */ /* 0x000fe4000800063f */
[----:B------:R-:W-:-:S09]  /*10ae0*/  UIADD3 UR8, UR8, -0x1200, URZ ;  /* 0xffffee0008087890 */ /* 0x000fd2000fffe03f */
[----:B-----5:R1:W-:Y:S01]  /*10af0*/  UTMASTG.4D [UR8], [UR4] ;  /* 0x00000008040073b5 */ /* 0x0203e20008018000 */
[----:B------:R0:W-:Y:S01]  /*10b00*/  UTMACMDFLUSH ;  /* 0x00000000000079b7 */ /* 0x0001e20000000000 */
[----:B-1----:R-:W-:-:S04]  /*10b10*/  DEPBAR.LE SB0, 0x1 ;  /* 0x000080400000791a */ /* 0x002fc80000000000 */
.L_x_76:
[----:B------:R-:W-:Y:S05]  /*10b20*/  BSYNC B0 ;  /* 0x0000000000007941 */ /* 0x000fea0003800000 */
.L_x_75:
[----:B------:R-:W-:Y:S06]  /*10b30*/  BAR.SYNC.DEFER_BLOCKING 0x1, 0x80 ;  /* 0x0042000000007b1d */ /* 0x000fec0000010000 */
[----:B------:R-:W-:Y:S01]  /*10b40*/  BSSY B0, `(.L_x_77) ;  /* 0x0000017000007945 */ /* 0x000fe20003800000 */
[----:B------:R1:W-:Y:S04]  /*10b50*/  STSM.16.M88.4 [R18], R88 ;  /* 0x0000005812007844 */ /* 0x0003e80000000200 */
        /* <DEDUP_REMOVED lines=19> */
[----:B-----5:R1:W-:Y:S02]  /*10c90*/  UTMASTG.4D [UR8], [UR4] ;  /* 0x00000008040073b5 */ /* 0x0203e40008018000 */
[----:B-1----:R0:W-:Y:S02]  /*10ca0*/  UTMACMDFLUSH ;  /* 0x00000000000079b7 */ /* 0x0021e40000000000 */
.L_x_78:
[----:B------:R-:W-:Y:S05]  /*10cb0*/  BSYNC B0 ;  /* 0x0000000000007941 */ /* 0x000fea0003800000 */
.L_x_77:
[----:B------:R-:W-:Y:S01]  /*10cc0*/  R2UR UR4, R2 ;  /* 0x00000000020472ca */ /* 0x000fe200000e0000 */
[----:B------:R-:W-:-:S12]  /*10cd0*/  DEPBAR.LE SB0, 0x0 ;  /* 0x000080000000791a */ /* 0x000fd80000000000 */
[----:B------:R-:W-:-:S04]  /*10ce0*/  UIADD3 UR4, UR4, -0x1, URZ ;  /* 0xffffffff04047890 */ /* 0x000fc8000fffe03f */
[----:B------:R-:W-:-:S04]  /*10cf0*/  USHF.L.U32 UR4, UR4, 0x3, URZ ;  /* 0x0000000304047899 */ /* 0x000fc8000800063f */
[----:B------:R-:W-:-:S04]  /*10d00*/  ULOP3.LUT UR4, UR4, 0x8, URZ, 0xe2, !UPT ;  /* 0x0000000804047892 */ /* 0x000fc8000f8ee23f */
[----:B------:R-:W-:-:S06]  /*10d10*/  ULOP3.LUT UR4, UR4, 0x18, URZ, 0x3c, !UPT ;  /* 0x0000001804047892 */ /* 0x000fcc000f8e3c3f */
[----:B------:R-:W-:-:S04]  /*10d20*/  MOV R0, UR4 ;  /* 0x0000000400007c02 */ /* 0x000fc80008000f00 */
[----:B------:R-:W-:Y:S01]  /*10d30*/  SYNCS.ARRIVE.TRANS64.A1T0 RZ, [R0+UR61+0x54090], RZ ;  /* 0x054090ff00ff79a7 */ /* 0x000fe2000810003d */
[----:B------:R-:W-:Y:S05]  /*10d40*/  EXIT ;  /* 0x000000000000794d */ /* 0x000fea0003800000 */
.L_x_6:
[----:B------:R-:W-:-:S08]  /*10d50*/  UISETP.NE.AND UP0, UPT, UR8, 0x1, UPT ;  /* 0x000000010800788c */ /* 0x000fd0000bf05270 */
[----:B------:R-:W1:-:S00]  /*10d60*/  USETMAXREG.DEALLOC.CTAPOOL 0x18 ;  /* 0x00000018000079c8 */ /* 0x000e4000080e0500 */
[----:B------:R-:W-:-:S13]  /*10d70*/  PLOP3.LUT P0, PT, PT, PT, UP0, 0x80, 0x0 ;  /* 0x000000000000781c */ /* 0x000fda0003f0f008 */
[----:B------:R-:W-:Y:S05]  /*10d80*/  @P0 EXIT ;  /* 0x000000000000094d */ /* 0x000fea0003800000 */
[----:B------:R-:W2:Y:S01]  /*10d90*/  S2UR UR11, SR_CTAID.X ;  /* 0x00000000000b79c3 */ /* 0x000ea20000002500 */
[----:B------:R-:W-:Y:S01]  /*10da0*/  ULDC UR4, c[0x0][0x28c] ;  /* 0x0000a30000047ab9 */ /* 0x000fe20000000800 */
[----:B------:R-:W-:Y:S01]  /*10db0*/  ELECT P3, URZ, PT ;  /* 0x00000000003f782f */ /* 0x000fe20003860000 */
[----:B------:R-:W-:Y:S01]  /*10dc0*/  BSSY B0, `(.L_x_79) ;  /* 0x0000050000007945 */ /* 0x000fe20003800000 */
[----:B------:R-:W-:Y:S01]  /*10dd0*/  UIADD3 UR5, UR4, 0x7f, URZ ;  /* 0x0000007f04057890 */ /* 0x000fe2000fffe03f */
[----:B-1----:R-:W-:Y:S02]  /*10de0*/  CS2R R2, SRZ ;  /* 0x0000000000027805 */ /* 0x002fe4000001ff00 */
[----:B------:R-:W-:Y:S01]  /*10df0*/  MOV R7, RZ ;  /* 0x000000ff00077202 */ /* 0x000fe20000000f00 */
[----:B------:R-:W-:Y:S01]  /*10e00*/  USHF.R.S32.HI UR6, URZ, 0x1f, UR5 ;  /* 0x0000001f3f067899 */ /* 0x000fe20008011405 */
[----:B------:R-:W1:Y:S03]  /*10e10*/  S2UR UR60, SR_CTAID.Y ;  /* 0x00000000003c79c3 */ /* 0x000e660000002600 */
[----:B------:R-:W-:-:S04]  /*10e20*/  ULEA.HI UR6, UR6, UR5, URZ, 0x7 ;  /* 0x0000000506067291 */ /* 0x000fc8000f8f383f */
[----:B------:R-:W-:Y:S01]  /*10e30*/  USHF.R.S32.HI UR6, URZ, 0x7, UR6 ;  /* 0x000000073f067899 */ /* 0x000fe20008011406 */
[----:B------:R-:W3:Y:S01]  /*10e40*/  S2UR UR61, SR_CTAID.Z ;  /* 0x00000000003d79c3 */ /* 0x000ee20000002700 */
[----:B--2---:R-:W-:-:S04]  /*10e50*/  USHF.L.U32 UR11, UR11, 0x7, URZ ;  /* 0x000000070b0b7899 */ /* 0x004fc8000800063f */
[----:B------:R-:W-:-:S04]  /*10e60*/  UIADD3 UR4, UR11, 0xff, URZ ;  /* 0x000000ff0b047890 */ /* 0x000fc8000fffe03f */
[----:B------:R-:W-:-:S04]  /*10e70*/  USHF.R.U32.HI UR4, URZ, 0x7, UR4 ;  /* 0x000000073f047899 */ /* 0x000fc80008011604 */
[----:B------:R-:W-:-:S04]  /*10e80*/  UISETP.LT.AND UP0, UPT, UR4, UR6, UPT ;  /* 0x000000060400728c */ /* 0x000fc8000bf01270 */
[----:B------:R-:W-:Y:S01]  /*10e90*/  USEL UR4, UR4, UR6, UP0 ;  /* 0x0000000604047287 */ /* 0x000fe20008000000 */
[----:B-1-3--:R-:W-:Y:S11]  /*10ea0*/  @!P3 BRA `(.L_x_80) ;  /* 0x000000040004b947 */ /* 0x00aff60003800000 */
[----:B------:R-:W1:Y:S01]  /*10eb0*/  S2R R4, SR_CgaCtaId ;  /* 0x0000000000047919 */ /* 0x000e620000008800 */
[----:B------:R-:W-:Y:S02]  /*10ec0*/  MOV R3, 0x400 ;  /* 0x0000040000037802 */ /* 0x000fe40000000f00 */
[----:B------:R-:W-:Y:S02]  /*10ed0*/  MOV R5, 0x1 ;  /* 0x0000000100057802 */ /* 0x000fe40000000f00 */
[----:B-1----:R-:W-:Y:S02]  /*10ee0*/  LEA R4, R4, R3, 0x18 ;  /* 0x0000000304047211 */ /* 0x002fe400078ec0ff */
[----:B------:R-:W-:-:S04]  /*10ef0*/  SHF.L.U32 R3, R5, 0x1f, RZ ;  /* 0x0000001f05037819 */ /* 0x000fc800000006ff */
[----:B------:R-:W1:Y:S02]  /*10f00*/  SYNCS.PHASECHK.TRANS64.TRYWAIT P0, [R4+URZ+0x54060], R3 ;  /* 0x05406003040075a7 */ /* 0x000e64000800017f */
[----:B-1----:R-:W-:Y:S05]  /*10f10*/  @!P0 BRA `(.L_x_81) ;  /* 0x0000002000048947 */ /* 0x002fea0003800000 */
.L_x_118:
[----:B------:R-:W-:Y:S01]  /*10f20*/  ULOP3.LUT UR5, UR15, 0x2, URZ, 0xfc, !UPT ;  /* 0x000000020f057892 */ /* 0x000fe2000f8efc3f */
[----:B-1----:R-:W-:-:S03]  /*10f30*/  @P2 MOV R3, 0x7000 ;  /* 0x0000700000032802 */ /* 0x002fc60000000f00 */
[----:B------:R-:W-:Y:S01]  /*10f40*/  UPRMT UR5, UR5, 0x9910, URZ ;  /* 0x0000991005057896 */ /* 0x000fe2000800003f */
[----:B------:R1:W-:Y:S03]  /*10f50*/  @P2 SYNCS.ARRIVE.TRANS64 RZ, [R4+URZ+0x54050], R3 ;  /* 0x0540500304ff29a7 */ /* 0x0003e6000800003f */
[----:B------:R-:W-:-:S06]  /*10f60*/  UISETP.NE.AND UP0, UPT, UR5, 0x2, UPT ;  /* 0x000000020500788c */ /* 0x000fcc000bf05270 */
[----:B------:R-:W-:-:S13]  /*10f70*/  PLOP3.LUT P0, PT, PT, PT, UP0, 0x80, 0x0 ;  /* 0x000000000000781c */ /* 0x000fda0003f0f008 */
[----:B-1----:R-:W-:Y:S05]  /*10f80*/  @P0 BRA `(.L_x_82) ;  /* 0x0000000000040947 */ /* 0x002fea0003800000 */
[----:B------:R-:W-:Y:S01]  /*10f90*/  BPT.TRAP 0x1 ;  /* 0x000000040000795c */ /* 0x000fe20000300000 */
.L_x_82:
[----:B------:R-:W-:-:S04]  /*10fa0*/  LOP3.LUT P0, RZ, R0, 0x1f, RZ, 0xc0, !PT ;  /* 0x0000001f00ff7812 */ /* 0x000fc8000780c0ff */
[----:B------:R-:W-:-:S13]  /*10fb0*/  PLOP3.LUT P0, PT, P0, P2, PT, 0x2a, 0x0 ;  /* 0x000000000000781c */ /* 0x000fda0000704572 */
[----:B------:R-:W-:Y:S05]  /*10fc0*/  @P0 BRA `(.L_x_83) ;  /* 0x0000000000040947 */ /* 0x000fea0003800000 */
[----:B------:R-:W-:Y:S01]  /*10fd0*/  BPT.TRAP 0x1 ;  /* 0x000000040000795c */ /* 0x000fe20000300000 */
.L_x_83:
[----:B------:R-:W-:Y:S01]  /*10fe0*/  R2UR UR8, R4 ;  /* 0x00000000040872ca */ /* 0x000fe200000e0000 */
[----:B------:R-:W-:Y:S01]  /*10ff0*/  ULDC.64 UR6, c[0x0][0x198] ;  /* 0x0000660000067ab9 */ /* 0x000fe20000000a00 */
[----:B------:R-:W-:Y:S01]  /*11000*/  UMOV UR22, 0x0 ;  /* 0x0000000000167882 */ /* 0x000fe20000000000 */
[----:B------:R-:W-:Y:S01]  /*11010*/  UIADD3 UR6, UP0, UR6, 0xf0, URZ ;  /* 0x000000f006067890 */ /* 0x000fe2000ff1e03f */
[----:B------:R-:W-:Y:S01]  /*11020*/  MOV R7, 0x40 ;  /* 0x0000004000077802 */ /* 0x000fe20000000f00 */
[----:B------:R-:W-:Y:S01]  /*11030*/  UMOV UR23, 0x10000000 ;  /* 0x1000000000177882 */ /* 0x000fe20000000000 */
[----:B------:R-:W-:Y:S01]  /*11040*/  UMOV UR10, URZ ;  /* 0x0000003f000a7c82 */ /* 0x000fe20008000000 */
[----:B------:R-:W-:Y:S01]  /*11050*/  UIADD3.X UR7, URZ, UR7, URZ, UP0, !UPT ;  /* 0x000000073f077290 */ /* 0x000fe200087fe43f */
[----:B------:R-:W-:Y:S01]  /*11060*/  MOV R3, 0x1 ;  /* 0x0000000100037802 */ /* 0x000fe20000000f00 */
[----:B------:R-:W-:Y:S01]  /*11070*/  UMOV UR12, UR60 ;  /* 0x0000003c000c7c82 */ /* 0x000fe20008000000 */
[----:B------:R-:W-:Y:S01]  /*11080*/  UMOV UR13, UR61 ;  /* 0x0000003d000d7c82 */ /* 0x000fe20008000000 */
[----:B------:R-:W-:Y:S01]  /*11090*/  UMOV UR18, 0x20 ;  /* 0x0000002000127882 */ /* 0x000fe20000000000 */
[----:B------:R-:W-:Y:S01]  /*110a0*/  UMOV UR19, UR11 ;  /* 0x0000000b00137c82 */ /* 0x000fe20008000000 */
[----:B------:R-:W-:-:S02]  /*110b0*/  UIADD3 UR9, UR8, 0x54050, URZ ;  /* 0x0005405008097890 */ /* 0x000fc4000fffe03f */
[----:B------:R-:W-:Y:S01]  /*110c0*/  UIADD3 UR16, UR8, 0x1000, URZ ;  /* 0x0000100008107890 */ /* 0x000fe2000fffe03f */
[----:B------:R-:W-:Y:S01]  /*110d0*/  UMOV UR20, UR60 ;  /* 0x0000003c00147c82 */ /* 0x000fe20008000000 */
[----:B------:R-:W-:Y:S01]  /*110e0*/  UMOV UR21, UR61 ;  /* 0x0000003d00157c82 */ /* 0x000fe20008000000 */
[----:B------:R-:W-:Y:S02]  /*110f0*/  UIADD3 UR56, UR8, 0x2000, URZ ;  /* 0x0000200008387890 */ /* 0x000fe4000fffe03f */
[----:B------:R-:W-:Y:S02]  /*11100*/  UMOV UR17, UR9 ;  /* 0x0000000900117c82 */ /* 0x000fe40008000000 */
[----:B------:R1:W-:Y:S01]  /*11110*/  UTMALDG.4D [UR8], [UR6], desc[UR22] ;  /* 0x00001608060075b4 */ /* 0x0003e20008019000 */
[----:B------:R-:W-:Y:S02]  /*11120*/  UIADD3 UR32, UR8, 0x3000, URZ ;  /* 0x0000300008207890 */ /* 0x000fe4000fffe03f */
[----:B------:R-:W-:Y:S01]  /*11130*/  UIADD3 UR24, UR8, 0x4000, URZ ;  /* 0x0000400008187890 */ /* 0x000fe2000fffe03f */
[----:B------:R-:W-:Y:S01]  /*11140*/  UMOV UR58, 0x40 ;  /* 0x00000040003a7882 */ /* 0x000fe20000000000 */
[----:B------:R-:W-:Y:S01]  /*11150*/  UMOV UR59, UR11 ;  /* 0x0000000b003b7c82 */ /* 0x000fe20008000000 */
[----:B------:R-:W-:Y:S01]  /*11160*/  UMOV UR57, UR9 ;  /* 0x0000000900397c82 */ /* 0x000fe20008000000 */
[----:B------:R2:W-:Y:S01]  /*11170*/  UTMALDG.4D [UR16], [UR6], desc[UR22] ;  /* 0x00001610060075b4 */ /* 0x0005e20008019000 */
[----:B------:R-:W-:Y:S01]  /*11180*/  UMOV UR34, 0x60 ;  /* 0x0000006000227882 */ /* 0x000fe20000000000 */
[----:B------:R-:W-:Y:S01]  /*11190*/  UMOV UR35, UR11 ;  /* 0x0000000b00237c82 */ /* 0x000fe20008000000 */
[----:B------:R-:W-:Y:S01]  /*111a0*/  UMOV UR36, UR60 ;  /* 0x0000003c00247c82 */ /* 0x000fe20008000000 */
[----:B------:R-:W-:Y:S01]  /*111b0*/  UMOV UR37, UR61 ;  /* 0x0000003d00257c82 */ /* 0x000fe20008000000 */
[----:B------:R-:W-:Y:S01]  /*111c0*/  UMOV UR33, UR9 ;  /* 0x0000000900217c82 */ /* 0x000fe20008000000 */
[----:B------:R-:W-:Y:S01]  /*111d0*/  UMOV UR26, 0x80 ;  /* 0x00000080001a7882 */ /* 0x000fe20000000000 */
[----:B------:R-:W-:Y:S01]  /*111e0*/  UMOV UR27, UR11 ;  /* 0x0000000b001b7c82 */ /* 0x000fe20008000000 */
[----:B------:R-:W-:Y:S01]  /*111f0*/  UMOV UR28, UR60 ;  /* 0x0000003c001c7c82 */ /* 0x000fe20008000000 */
[----:B------:R3:W-:Y:S01]  /*11200*/  UTMALDG.4D [UR56], [UR6], desc[UR22] ;  /* 0x00001638060075b4 */ /* 0x0007e20008019000 */
[----:B------:R-:W-:Y:S01]  /*11210*/  UMOV UR29, UR61 ;  /* 0x0000003d001d7c82 */ /* 0x000fe20008000000 */
[----:B------:R-:W-:Y:S01]  /*11220*/  UMOV UR25, UR9 ;  /* 0x0000000900197c82 */ /* 0x000fe20008000000 */
[----:B------:R3:W-:Y:S01]  /*11230*/  UTMALDG.4D [UR32], [UR6], desc[UR22] ;  /* 0x00001620060075b4 */ /* 0x0007e20008019000 */
[----:B-1----:R-:W-:Y:S01]  /*11240*/  UMOV UR10, 0xc0 ;  /* 0x000000c0000a7882 */ /* 0x002fe20000000000 */
[----:B------:R3:W-:Y:S01]  /*11250*/  UTMALDG.4D [UR24], [UR6], desc[UR22] ;  /* 0x00001618060075b4 */ /* 0x0007e20008019000 */
[----:B--2---:R-:W-:-:S02]  /*11260*/  UIADD3 UR16, UR8, 0x5000, URZ ;  /* 0x0000500008107890 */ /* 0x004fc4000fffe03f */
[----:B------:R-:W-:Y:S01]  /*11270*/  UIADD3 UR8, UR8, 0x6000, URZ ;  /* 0x0000600008087890 */ /* 0x000fe2000fffe03f */
[----:B------:R-:W-:-:S06]  /*11280*/  UMOV UR18, 0xa0 ;  /* 0x000000a000127882 */ /* 0x000fcc0000000000 */
[----:B------:R3:W-:Y:S02]  /*11290*/  UTMALDG.4D [UR16], [UR6], desc[UR22] ;  /* 0x00001610060075b4 */ /* 0x0007e40008019000 */
[----:B------:R3:W-:Y:S02]  /*112a0*/  UTMALDG.4D [UR8], [UR6], desc[UR22] ;  /* 0x00001608060075b4 */ /* 0x0007e40008019000 */
[----:B---3--:R-:W-:Y:S01]  /*112b0*/  NOP ;  /* 0x0000000000007918 */ /* 0x008fe20000000000 */
.L_x_80:
[----:B------:R-:W-:Y:S05]  /*112c0*/  BSYNC B0 ;  /* 0x0000000000007941 */ /* 0x000fea0003800000 */
.L_x_79:
[----:B------:R-:W-:Y:S01]  /*112d0*/  ISETP.LT.AND P4, PT, RZ, UR4, P3 ;  /* 0x00000004ff007c0c */ /* 0x000fe20009f81270 */
[----:B------:R-:W-:-:S12]  /*112e0*/  BSSY B0, `(.L_x_84) ;  /* 0x0000048000007945 */ /* 0x000fd80003800000 */
[----:B------:R-:W-:Y:S05]  /*112f0*/  @!P4 BRA `(.L_x_85) ;  /* 0x000000040018c947 */ /* 0x000fea0003800000 */
[----:B------:R-:W1:Y:S01]  /*11300*/  S2R R5, SR_CgaCtaId ;  /* 0x0000000000057919 */ /* 0x000e620000008800 */
[----:B------:R-:W-:-:S04]  /*11310*/  MOV R2, 0x400 ;  /* 0x0000040000027802 */ /* 0x000fc80000000f00 */
[----:B-1----:R-:W-:Y:S02]  /*11320*/  LEA R5, R5, R2, 0x18 ;  /* 0x0000000205057211 */ /* 0x002fe400078ec0ff */
[----:B------:R-:W-:-:S04]  /*11330*/  MOV R2, 0x1 ;  /* 0x0000000100027802 */ /* 0x000fc80000000f00 */
[----:B------:R-:W-:-:S04]  /*11340*/  SHF.L.U32 R2, R2, 0x1f, RZ ;  /* 0x0000001f02027819 */ /* 0x000fc800000006ff */
[----:B------:R-:W1:Y:S02]  /*11350*/  SYNCS.PHASECHK.TRANS64.TRYWAIT P0, [R5+URZ+0x54028], R2 ;  /* 0x05402802050075a7 */ /* 0x000e64000800017f */
[----:B-1----:R-:W-:Y:S05]  /*11360*/  @!P0 BRA `(.L_x_86) ;  /* 0x0000001c00048947 */ /* 0x002fea0003800000 */
.L_x_119:
        /* <DEDUP_REMOVED lines=8> */
.L_x_87:
[----:B------:R-:W-:-:S04]  /*113f0*/  LOP3.LUT P0, RZ, R0, 0x1f, RZ, 0xc0, !PT ;  /* 0x0000001f00ff7812 */ /* 0x000fc8000780c0ff */
[----:B------:R-:W-:-:S13]  /*11400*/  PLOP3.LUT P0, PT, P0, P2, PT, 0x2a, 0x0 ;  /* 0x000000000000781c */ /* 0x000fda0000704572 */
[----:B------:R-:W-:Y:S05]  /*11410*/  @P0 BRA `(.L_x_88) ;  /* 0x0000000000040947 */ /* 0x000fea0003800000 */
[----:B------:R-:W-:Y:S01]  /*11420*/  BPT.TRAP 0x1 ;  /* 0x000000040000795c */ /* 0x000fe20000300000 */
.L_x_88:
        /* <DEDUP_REMOVED lines=8> */
[----:B------:R-:W-:Y:S01]  /*114b0*/  UMOV UR19, URZ ;  /* 0x0000003f00137c82 */ /* 0x000fe20008000000 */
[----:B------:R-:W-:Y:S01]  /*114c0*/  UMOV UR20, UR60 ;  /* 0x0000003c00147c82 */ /* 0x000fe20008000000 */
[----:B------:R-:W-:Y:S01]  /*114d0*/  UMOV UR21, UR61 ;  /* 0x0000003d00157c82 */ /* 0x000fe20008000000 */
[----:B------:R-:W-:-:S02]  /*114e0*/  UMOV UR58, 0x20 ;  /* 0x00000020003a7882 */ /* 0x000fc40000000000 */
[----:B------:R-:W-:Y:S02]  /*114f0*/  UIADD3 UR16, UR5, 0xe000, URZ ;  /* 0x0000e00005107890 */ /* 0x000fe4000fffe03f */
[----:B------:R-:W-:Y:S02]  /*11500*/  UIADD3 UR17, UR5, 0x54000, URZ ;  /* 0x0005400005117890 */ /* 0x000fe4000fffe03f */
[----:B------:R-:W-:Y:S02]  /*11510*/  UIADD3 UR56, UR5, 0x10000, URZ ;  /* 0x0001000005387890 */ /* 0x000fe4000fffe03f */
[----:B------:R-:W-:Y:S02]  /*11520*/  UIADD3 UR48, UR5, 0x12000, URZ ;  /* 0x0001200005307890 */ /* 0x000fe4000fffe03f */
[----:B------:R-:W-:Y:S02]  /*11530*/  UIADD3 UR40, UR5, 0x14000, URZ ;  /* 0x0001400005287890 */ /* 0x000fe4000fffe03f */
[----:B------:R-:W-:Y:S01]  /*11540*/  UIADD3 UR32, UR5, 0x16000, URZ ;  /* 0x0001600005207890 */ /* 0x000fe2000fffe03f */
[----:B------:R1:W-:Y:S01]  /*11550*/  UTMALDG.4D [UR16], [UR6], desc[UR8] ;  /* 0x00000810060075b4 */ /* 0x0003e20008019000 */
[----:B------:R-:W-:Y:S01]  /*11560*/  UIADD3 UR24, UR5, 0x18000, URZ ;  /* 0x0001800005187890 */ /* 0x000fe2000fffe03f */
[----:B------:R-:W-:Y:S01]  /*11570*/  UMOV UR59, UR19 ;  /* 0x00000013003b7c82 */ /* 0x000fe20008000000 */
[----:B------:R-:W-:Y:S01]  /*11580*/  UMOV UR57, UR17 ;  /* 0x0000001100397c82 */ /* 0x000fe20008000000 */
        /* <DEDUP_REMOVED lines=11> */
[----:B------:R-:W-:Y:S01]  /*11640*/  UMOV UR34, 0x80 ;  /* 0x0000008000227882 */ /* 0x000fe20000000000 */
[----:B------:R-:W-:Y:S01]  /*11650*/  UMOV UR36, UR60 ;  /* 0x0000003c00247c82 */ /* 0x000fe20008000000 */
[----:B------:R-:W-:Y:S01]  /*11660*/  UMOV UR37, UR61 ;  /* 0x0000003d00257c82 */ /* 0x000fe20008000000 */
[----:B------:R-:W-:Y:S01]  /*11670*/  UMOV UR35, UR19 ;  /* 0x0000001300237c82 */ /* 0x000fe20008000000 */
[----:B------:R-:W-:Y:S01]  /*11680*/  UMOV UR33, UR17 ;  /* 0x0000001100217c82 */ /* 0x000fe20008000000 */
[----:B------:R2:W-:Y:S01]  /*11690*/  UTMALDG.4D [UR48], [UR6], desc[UR8] ;  /* 0x00000830060075b4 */ /* 0x0005e20008019000 */
[----:B------:R-:W-:Y:S01]  /*116a0*/  UMOV UR26, 0xa0 ;  /* 0x000000a0001a7882 */ /* 0x000fe20000000000 */
[----:B------:R-:W-:Y:S01]  /*116b0*/  UMOV UR28, UR60 ;  /* 0x0000003c001c7c82 */ /* 0x000fe20008000000 */
[----:B------:R-:W-:Y:S01]  /*116c0*/  UMOV UR29, UR61 ;  /* 0x0000003d001d7c82 */ /* 0x000fe20008000000 */
[----:B------:R-:W-:Y:S01]  /*116d0*/  UMOV UR27, UR19 ;  /* 0x00000013001b7c82 */ /* 0x000fe20008000000 */
[----:B-1----:R-:W-:Y:S01]  /*116e0*/  UIADD3 UR16, UR5, 0x1a000, URZ ;  /* 0x0001a00005107890 */ /* 0x002fe2000fffe03f */
[----:B------:R-:W-:Y:S01]  /*116f0*/  UMOV UR25, UR17 ;  /* 0x0000001100197c82 */ /* 0x000fe20008000000 */
[----:B------:R2:W-:Y:S01]  /*11700*/  UTMALDG.4D [UR40], [UR6], desc[UR8] ;  /* 0x00000828060075b4 */ /* 0x0005e20008019000 */
[----:B------:R-:W-:Y:S01]  /*11710*/  UMOV UR18, 0xc0 ;  /* 0x000000c000127882 */ /* 0x000fe20000000000 */
[----:B------:R2:W-:Y:S01]  /*11720*/  UTMALDG.4D [UR32], [UR6], desc[UR8] ;  /* 0x00000820060075b4 */ /* 0x0005e20008019000 */
[----:B------:R2:W-:Y:S04]  /*11730*/  UTMALDG.4D [UR24], [UR6], desc[UR8] ;  /* 0x00000818060075b4 */ /* 0x0005e80008019000 */
[----:B------:R2:W-:Y:S02]  /*11740*/  UTMALDG.4D [UR16], [UR6], desc[UR8] ;  /* 0x00000810060075b4 */ /* 0x0005e40008019000 */
[----:B--2---:R-:W-:Y:S01]  /*11750*/  NOP ;  /* 0x0000000000007918 */ /* 0x004fe20000000000 */
.L_x_85:
[----:B------:R-:W-:Y:S05]  /*11760*/  BSYNC B0 ;  /* 0x0000000000007941 */ /* 0x000fea0003800000 */
.L_x_84:
[----:B------:R-:W-:Y:S04]  /*11770*/  BSSY B0, `(.L_x_89) ;  /* 0x000004b000007945 */ /* 0x000fe80003800000 */
[----:B------:R-:W-:Y:S05]  /*11780*/  @!P3 BRA `(.L_x_90) ;  /* 0x000000040024b947 */ /* 0x000fea0003800000 */
[----:B------:R-:W1:Y:S01]  /*11790*/  S2R R5, SR_CgaCtaId ;  /* 0x0000000000057919 */ /* 0x000e620000008800 */
[----:B------:R-:W-:-:S04]  /*117a0*/  MOV R4, 0x400 ;  /* 0x0000040000047802 */ /* 0x000fc80000000f00 */
[----:B-1----:R-:W-:Y:S02]  /*117b0*/  LEA R6, R5, R4, 0x18 ;  /* 0x0000000405067211 */ /* 0x002fe400078ec0ff */
[----:B------:R-:W-:Y:S02]  /*117c0*/  MOV R5, 0x1 ;  /* 0x0000000100057802 */ /* 0x000fe40000000f00 */
[----:B------:R-:W-:Y:S02]  /*117d0*/  LEA R4, R3, R6, 0x3 ;  /* 0x0000000603047211 */ /* 0x000fe400078e18ff */
[----:B------:R-:W-:-:S04]  /*117e0*/  SHF.L.U32 R5, R5, 0x1f, RZ ;  /* 0x0000001f05057819 */ /* 0x000fc800000006ff */
[----:B------:R-:W1:Y:S02]  /*117f0*/  SYNCS.PHASECHK.TRANS64.TRYWAIT P0, [R4+URZ+0x54060], R5 ;  /* 0x05406005040075a7 */ /* 0x000e64000800017f */
[----:B-1----:R-:W-:Y:S05]  /*11800*/  @!P0 BRA `(.L_x_91) ;  /* 0x0000001400f08947 */ /* 0x002fea0003800000 */
.L_x_120:
        /* <DEDUP_REMOVED lines=8> */
.L_x_92:
[----:B------:R-:W-:-:S04]  /*11890*/  LOP3.LUT P0, RZ, R0, 0x1f, RZ, 0xc0, !PT ;  /* 0x0000001f00ff7812 */ /* 0x000fc8000780c0ff */
[----:B------:R-:W-:-:S13]  /*118a0*/  PLOP3.LUT P0, PT, P0, P2, PT, 0x2a, 0x0 ;  /* 0x000000000000781c */ /* 0x000fda0000704572 */
[----:B------:R-:W-:Y:S05]  /*118b0*/  @P0 BRA `(.L_x_93) ;  /* 0x0000000000040947 */ /* 0x000fea0003800000 */
[----:B------:R-:W-:Y:S01]  /*118c0*/  BPT.TRAP 0x1 ;  /* 0x000000040000795c */ /* 0x000fe20000300000 */
.L_x_93:
[----:B------:R-:W-:Y:S01]  /*118d0*/  R2UR UR48, R3 ;  /* 0x00000000033072ca */ /* 0x000fe200000e0000 */
[----:B------:R-:W-:Y:S01]  /*118e0*/  ULDC.64 UR8, c[0x0][0x198] ;  /* 0x0000660000087ab9 */ /* 0x000fe20000000a00 */
[----:B------:R-:W-:Y:S01]  /*118f0*/  R2UR UR5, R6 ;  /* 0x00000000060572ca */ /* 0x000fe200000e0000 */
[----:B------:R-:W-:Y:S01]  /*11900*/  UIADD3 UR8, UP0, UR8, 0xf0, URZ ;  /* 0x000000f008087890 */ /* 0x000fe2000ff1e03f */
[----:B------:R-:W-:Y:S01]  /*11910*/  R2UR UR51, R7 ;  /* 0x00000000073372ca */ /* 0x000fe200000e0000 */
[----:B------:R-:W-:Y:S01]  /*11920*/  UMOV UR6, 0x0 ;  /* 0x0000000000067882 */ /* 0x000fe20000000000 */
[----:B------:R-:W-:Y:S01]  /*11930*/  R2UR UR49, R4 ;  /* 0x00000000043172ca */ /* 0x000fe200000e0000 */
[----:B------:R-:W-:Y:S01]  /*11940*/  UIADD3.X UR9, URZ, UR9, URZ, UP0, !UPT ;  /* 0x000000093f097290 */ /* 0x000fe200087fe43f */
[----:B------:R-:W-:Y:S01]  /*11950*/  UMOV UR7, 0x10000000 ;  /* 0x1000000000077882 */ /* 0x000fe20000000000 */
[----:B------:R-:W-:Y:S01]  /*11960*/  UMOV UR50, URZ ;  /* 0x0000003f00327c82 */ /* 0x000fe20008000000 */
[----:B------:R-:W-:Y:S01]  /*11970*/  UMOV UR52, UR60 ;  /* 0x0000003c00347c82 */ /* 0x000fe20008000000 */
[----:B------:R-:W-:Y:S01]  /*11980*/  UMOV UR53, UR61 ;  /* 0x0000003d00357c82 */ /* 0x000fe20008000000 */
[----:B------:R-:W-:Y:S01]  /*11990*/  UMOV UR42, 0x20 ;  /* 0x00000020002a7882 */ /* 0x000fe20000000000 */
[----:B------:R-:W-:-:S02]  /*119a0*/  UMOV UR44, UR60 ;  /* 0x0000003c002c7c82 */ /* 0x000fc40008000000 */
[----:B------:R-:W-:Y:S02]  /*119b0*/  UIMAD UR48, UR48, 0x7000, UR5 ;  /* 0x00007000303078a4 */ /* 0x000fe4000f8e0205 */
[----:B------:R-:W-:Y:S02]  /*119c0*/  UIADD3 UR51, UR11, UR51, URZ ;  /* 0x000000330b337290 */ /* 0x000fe4000fffe03f */
[----:B------:R-:W-:Y:S02]  /*119d0*/  UIADD3 UR49, UR49, 0x54050, URZ ;  /* 0x0005405031317890 */ /* 0x000fe4000fffe03f */
[----:B------:R-:W-:Y:S02]  /*119e0*/  UIADD3 UR40, UR48, 0x1000, URZ ;  /* 0x0000100030287890 */ /* 0x000fe4000fffe03f */
[----:B------:R-:W-:Y:S01]  /*119f0*/  UIADD3 UR16, UR48, 0x2000, URZ ;  /* 0x0000200030107890 */ /* 0x000fe2000fffe03f */
[----:B------:R-:W-:Y:S02]  /*11a00*/  UMOV UR45, UR61 ;  /* 0x0000003d002d7c82 */ /* 0x000fe40008000000 */
[----:B------:R-:W-:Y:S01]  /*11a10*/  UMOV UR41, UR49 ;  /* 0x0000003100297c82 */ /* 0x000fe20008000000 */
[----:B------:R-:W-:Y:S01]  /*11a20*/  UMOV UR43, UR51 ;  /* 0x00000033002b7c82 */ /* 0x000fe20008000000 */
[----:B------:R-:W-:Y:S01]  /*11a30*/  UMOV UR18, 0x40 ;  /* 0x0000004000127882 */ /* 0x000fe20000000000 */
[----:B------:R-:W-:Y:S01]  /*11a40*/  UMOV UR20, UR60 ;  /* 0x0000003c00147c82 */ /* 0x000fe20008000000 */
[----:B------:R-:W-:Y:S01]  /*11a50*/  UMOV UR21, UR61 ;  /* 0x0000003d00157c82 */ /* 0x000fe20008000000 */
[----:B------:R-:W-:Y:S01]  /*11a60*/  UMOV UR17, UR49 ;  /* 0x0000003100117c82 */ /* 0x000fe20008000000 */
[----:B------:R-:W-:Y:S01]  /*11a70*/  UMOV UR19, UR51 ;  /* 0x0000003300137c82 */ /* 0x000fe20008000000 */
[----:B------:R-:W-:Y:S01]  /*11a80*/  UTMALDG.4D [UR48], [UR8], desc[UR6] ;  /* 0x00000630080075b4 */ /* 0x000fe20008019000 */
[----:B------:R-:W-:-:S02]  /*11a90*/  UIADD3 UR32, UR48, 0x3000, URZ ;  /* 0x0000300030207890 */ /* 0x000fc4000fffe03f */
[----:B------:R-:W-:Y:S02]  /*11aa0*/  UIADD3 UR56, UR48, 0x4000, URZ ;  /* 0x0000400030387890 */ /* 0x000fe4000fffe03f */
[----:B------:R-:W-:Y:S01]  /*11ab0*/  UIADD3 UR24, UR48, 0x5000, URZ ;  /* 0x0000500030187890 */ /* 0x000fe2000fffe03f */
[----:B------:R-:W-:Y:S01]  /*11ac0*/  UMOV UR34, 0x60 ;  /* 0x0000006000227882 */ /* 0x000fe20000000000 */
[----:B------:R-:W-:Y:S01]  /*11ad0*/  UTMALDG.4D [UR40], [UR8], desc[UR6] ;  /* 0x00000628080075b4 */ /* 0x000fe20008019000 */
        /* <DEDUP_REMOVED lines=13> */
[----:B------:R2:W-:Y:S01]  /*11bb0*/  UTMALDG.4D [UR32], [UR8], desc[UR6] ;  /* 0x00000620080075b4 */ /* 0x0005e20008019000 */
[----:B------:R2:W-:Y:S01]  /*11bc0*/  UTMALDG.4D [UR56], [UR8], desc[UR6] ;  /* 0x00000638080075b4 */ /* 0x0005e20008019000 */
[----:B------:R2:W-:Y:S01]  /*11bd0*/  UTMALDG.4D [UR24], [UR8], desc[UR6] ;  /* 0x00000618080075b4 */ /* 0x0005e20008019000 */
[----:B-1----:R-:W-:Y:S01]  /*11be0*/  UIADD3 UR16, UR48, 0x6000, URZ ;  /* 0x0000600030107890 */ /* 0x002fe2000fffe03f */
[----:B------:R-:W-:-:S08]  /*11bf0*/  UMOV UR18, 0xc0 ;  /* 0x000000c000127882 */ /* 0x000fd00000000000 */
[----:B------:R2:W-:Y:S02]  /*11c00*/  UTMALDG.4D [UR16], [UR8], desc[UR6] ;  /* 0x00000610080075b4 */ /* 0x0005e40008019000 */
[----:B--2---:R-:W-:Y:S01]  /*11c10*/  NOP ;  /* 0x0000000000007918 */ /* 0x004fe20000000000 */
.L_x_90:
[----:B------:R-:W-:Y:S05]  /*11c20*/  BSYNC B0 ;  /* 0x0000000000007941 */ /* 0x000fea0003800000 */
.L_x_89:
[----:B------:R-:W-:Y:S01]  /*11c30*/  BSSY B0, `(.L_x_94) ;  /* 0x000004d000007945 */ /* 0x000fe20003800000 */
[----:B------:R-:W-:-:S03]  /*11c40*/  MOV R8, RZ ;  /* 0x000000ff00087202 */ /* 0x000fc60000000f00 */
        /* <DEDUP_REMOVED lines=9> */
.L_x_121:
        /* <DEDUP_REMOVED lines=8> */
.L_x_97:
[----:B------:R-:W-:-:S04]  /*11d60*/  LOP3.LUT P0, RZ, R0, 0x1f, RZ, 0xc0, !PT ;  /* 0x0000001f00ff7812 */ /* 0x000fc8000780c0ff */
[----:B------:R-:W-:-:S13]  /*11d70*/  PLOP3.LUT P0, PT, P0, P2, PT, 0x2a, 0x0 ;  /* 0x000000000000781c */ /* 0x000fda0000704572 */
[----:B------:R-:W-:Y:S05]  /*11d80*/  @P0 BRA `(.L_x_98) ;  /* 0x0000000000040947 */ /* 0x000fea0003800000 */
[----:B------:R-:W-:Y:S01]  /*11d90*/  BPT.TRAP 0x1 ;  /* 0x000000040000795c */ /* 0x000fe20000300000 */
.L_x_98:
[C---:B------:R-:W-:Y:S01]  /*11da0*/  IMAD R5, R2.reuse, 0xe000, R5 ;  /* 0x0000e00002057824 */ /* 0x040fe200078e0205 */
[----:B------:R-:W-:Y:S01]  /*11db0*/  R2UR UR49, R3 ;  /* 0x00000000033172ca */ /* 0x000fe200000e0000 */
[----:B------:R-:W-:Y:S01]  /*11dc0*/  ULDC.64 UR8, c[0x0][0x198] ;  /* 0x0000660000087ab9 */ /* 0x000fe20000000a00 */
[----:B------:R-:W-:Y:S01]  /*11dd0*/  UMOV UR51, URZ ;  /* 0x0000003f00337c82 */ /* 0x000fe20008000000 */
[----:B------:R-:W-:Y:S01]  /*11de0*/  UIADD3 UR8, UP0, UR8, 0x2f0, URZ ;  /* 0x000002f008087890 */ /* 0x000fe2000ff1e03f */
[----:B------:R-:W-:Y:S01]  /*11df0*/  R2UR UR5, R5 ;  /* 0x00000000050572ca */ /* 0x000fe200000e0000 */
[----:B------:R-:W-:Y:S01]  /*11e00*/  UMOV UR6, 0x0 ;  /* 0x0000000000067882 */ /* 0x000fe20000000000 */
[----:B------:R-:W-:Y:S01]  /*11e10*/  UMOV UR7, 0x10000000 ;  /* 0x1000000000077882 */ /* 0x000fe20000000000 */
[----:B------:R-:W-:Y:S01]  /*11e20*/  UIADD3.X UR9, URZ, UR9, URZ, UP0, !UPT ;  /* 0x000000093f097290 */ /* 0x000fe200087fe43f */
[----:B------:R-:W-:Y:S01]  /*11e30*/  MOV R8, 0x1 ;  /* 0x0000000100087802 */ /* 0x000fe20000000f00 */
[----:B------:R-:W-:Y:S01]  /*11e40*/  UMOV UR50, URZ ;  /* 0x0000003f00327c82 */ /* 0x000fe20008000000 */
[----:B------:R-:W-:Y:S01]  /*11e50*/  UMOV UR52, UR60 ;  /* 0x0000003c00347c82 */ /* 0x000fe20008000000 */
[----:B------:R-:W-:Y:S01]  /*11e60*/  UMOV UR53, UR61 ;  /* 0x0000003d00357c82 */ /* 0x000fe20008000000 */
[----:B------:R-:W-:Y:S01]  /*11e70*/  UMOV UR42, 0x20 ;  /* 0x00000020002a7882 */ /* 0x000fe20000000000 */
[----:B------:R-:W-:Y:S01]  /*11e80*/  UIADD3 UR49, UR49, 0x54000, URZ ;  /* 0x0005400031317890 */ /* 0x000fe2000fffe03f */
[----:B------:R-:W-:Y:S01]  /*11e90*/  IADD3 R2, R2, 0x1, RZ ;  /* 0x0000000102027810 */ /* 0x000fe20007ffe0ff */
[----:B------:R-:W-:Y:S01]  /*11ea0*/  UMOV UR44, UR60 ;  /* 0x0000003c002c7c82 */ /* 0x000fe20008000000 */
[----:B------:R-:W-:Y:S01]  /*11eb0*/  UMOV UR45, UR61 ;  /* 0x0000003d002d7c82 */ /* 0x000fe20008000000 */
[----:B------:R-:W-:-:S02]  /*11ec0*/  UIADD3 UR48, UR5, 0xe000, URZ ;  /* 0x0000e00005307890 */ /* 0x000fc4000fffe03f */
[----:B------:R-:W-:Y:S02]  /*11ed0*/  UIADD3 UR40, UR5, 0x10000, URZ ;  /* 0x0001000005287890 */ /* 0x000fe4000fffe03f */
        /* <DEDUP_REMOVED lines=34> */
.L_x_95:
[----:B------:R-:W-:Y:S05]  /*12100*/  BSYNC B0 ;  /* 0x0000000000007941 */ /* 0x000fea0003800000 */
.L_x_94:
[----:B------:R-:W-:-:S04]  /*12110*/  MOV R3, UR4 ;  /* 0x0000000400037c02 */ /* 0x000fc80008000f00 */
[----:B------:R-:W-:-:S13]  /*12120*/  ISETP.GE.AND P0, PT, R3, 0x2, PT ;  /* 0x000000020300780c */ /* 0x000fda0003f06270 */
[----:B------:R-:W-:Y:S05]  /*12130*/  @!P0 EXIT ;  /* 0x000000000000894d */ /* 0x000fea0003800000 */
[----:B------:R-:W-:Y:S01]  /*12140*/  USHF.L.U32 UR5, UR4, 0x1, URZ ;  /* 0x0000000104057899 */ /* 0x000fe2000800063f */
[----:B------:R-:W-:Y:S01]  /*12150*/  LOP3.LUT P0, RZ, R0, 0x1f, RZ, 0xc0, !PT ;  /* 0x0000001f00ff7812 */ /* 0x000fe2000780c0ff */
[----:B------:R-:W-:Y:S01]  /*12160*/  BSSY B0, `(.L_x_99) ;  /* 0x00000a3000007945 */ /* 0x000fe20003800000 */
[----:B------:R-:W-:Y:S02]  /*12170*/  MOV R3, UR15 ;  /* 0x0000000f00037c02 */ /* 0x000fe40008000f00 */
[----:B------:R-:W-:Y:S02]  /*12180*/  PLOP3.LUT P0, PT, P0, P2, PT, 0x2a, 0x0 ;  /* 0x000000000000781c */ /* 0x000fe40000704572 */
[----:B------:R-:W-:Y:S02]  /*12190*/  LOP3.LUT R3, R3, 0x2, RZ, 0xfc, !PT ;  /* 0x0000000203037812 */ /* 0x000fe400078efcff */
[----:B------:R-:W-:Y:S02]  /*121a0*/  MOV R0, 0x1 ;  /* 0x0000000100007802 */ /* 0x000fe40000000f00 */
[----:B------:R-:W-:-:S07]  /*121b0*/  MOV R9, UR5 ;  /* 0x0000000500097c02 */ /* 0x000fce0008000f00 */
.L_x_110:
[----:B------:R-:W-:Y:S04]  /*121c0*/  BSSY B1, `(.L_x_100) ;  /* 0x000004b000017945 */ /* 0x000fe80003800000 */
[----:B------:R-:W-:Y:S05]  /*121d0*/  @!P3 BRA `(.L_x_101) ;  /* 0x000000040024b947 */ /* 0x000fea0003800000 */
[----:B------:R-:W1:Y:S01]  /*121e0*/  S2R R5, SR_CgaCtaId ;  /* 0x0000000000057919 */ /* 0x000e620000008800 */
[----:B------:R-:W-:-:S04]  /*121f0*/  MOV R4, 0x400 ;  /* 0x0000040000047802 */ /* 0x000fc80000000f00 */
[----:B-1----:R-:W-:Y:S02]  /*12200*/  LEA R5, R5, R4, 0x18 ;  /* 0x0000000405057211 */ /* 0x002fe400078ec0ff */
[----:B------:R-:W-:Y:S02]  /*12210*/  SHF.L.U32 R4, R0, 0x1f, RZ ;  /* 0x0000001f00047819 */ /* 0x000fe400000006ff */
[----:B------:R-:W-:-:S04]  /*12220*/  LEA R7, R2, R5, 0x3 ;  /* 0x0000000502077211 */ /* 0x000fc800078e18ff */
[----:B------:R-:W1:Y:S02]  /*12230*/  SYNCS.PHASECHK.TRANS64.TRYWAIT P4, [R7+URZ+0x54028], R4 ;  /* 0x05402804070075a7 */ /* 0x000e64000808017f */
[----:B-1----:R-:W-:Y:S05]  /*12240*/  @!P4 BRA `(.L_x_102) ;  /* 0x0000000c0088c947 */ /* 0x002fea0003800000 */
.L_x_122:
[----:B-1----:R-:W-:-:S04]  /*12250*/  @P2 MOV R4, 0xe000 ;  /* 0x0000e00000042802 */ /* 0x002fc80000000f00 */
[----:B------:R1:W-:Y:S02]  /*12260*/  @P2 SYNCS.ARRIVE.TRANS64 RZ, [R7+URZ+0x54000], R4 ;  /* 0x0540000407ff29a7 */ /* 0x0003e4000800003f */
[----:B-1----:R-:W-:-:S04]  /*12270*/  PRMT R4, R3, 0x9910, RZ ;  /* 0x0000991003047816 */ /* 0x002fc800000000ff */
[----:B------:R-:W-:-:S13]  /*12280*/  ISETP.NE.AND P4, PT, R4, 0x2, PT ;  /* 0x000000020400780c */ /* 0x000fda0003f85270 */
[----:B------:R-:W-:Y:S05]  /*12290*/  @P4 BRA `(.L_x_103) ;  /* 0x0000000000044947 */ /* 0x000fea0003800000 */
[----:B------:R-:W-:Y:S01]  /*122a0*/  BPT.TRAP 0x1 ;  /* 0x000000040000795c */ /* 0x000fe20000300000 */
.L_x_103:
[----:B------:R-:W-:Y:S05]  /*122b0*/  @P0 BRA `(.L_x_104) ;  /* 0x0000000000040947 */ /* 0x000fea0003800000 */
[----:B------:R-:W-:Y:S01]  /*122c0*/  BPT.TRAP 0x1 ;  /* 0x000000040000795c */ /* 0x000fe20000300000 */
.L_x_104:
[----:B------:R-:W-:Y:S01]  /*122d0*/  IMAD R5, R2, 0xe000, R5 ;  /* 0x0000e00002057824 */ /* 0x000fe200078e0205 */
[----:B------:R-:W-:Y:S01]  /*122e0*/  R2UR UR57, R7 ;  /* 0x00000000073972ca */ /* 0x000fe200000e0000 */
[----:B------:R-:W-:Y:S01]  /*122f0*/  ULDC.64 UR8, c[0x0][0x198] ;  /* 0x0000660000087ab9 */ /* 0x000fe20000000a00 */
[----:B------:R-:W-:Y:S01]  /*12300*/  R2UR UR59, R8 ;  /* 0x00000000083b72ca */ /* 0x000fe200000e0000 */
[----:B------:R-:W-:Y:S01]  /*12310*/  UIADD3 UR8, UP0, UR8, 0x1f0, URZ ;  /* 0x000001f008087890 */ /* 0x000fe2000ff1e03f */
[----:B------:R-:W-:Y:S01]  /*12320*/  R2UR UR5, R5 ;  /* 0x00000000050572ca */ /* 0x000fe200000e0000 */
[----:B------:R-:W-:Y:S01]  /*12330*/  UMOV UR6, 0x0 ;  /* 0x0000000000067882 */ /* 0x000fe20000000000 */
[----:B------:R-:W-:Y:S01]  /*12340*/  UMOV UR7, 0x10000000 ;  /* 0x1000000000077882 */ /* 0x000fe20000000000 */
[----:B------:R-:W-:Y:S01]  /*12350*/  UIADD3.X UR9, URZ, UR9, URZ, UP0, !UPT ;  /* 0x000000093f097290 */ /* 0x000fe200087fe43f */
[----:B------:R-:W-:Y:S01]  /*12360*/  IADD3 R2, R2, 0x1, RZ ;  /* 0x0000000102027810 */ /* 0x000fe20007ffe0ff */
[----:B------:R-:W-:Y:S01]  /*12370*/  UMOV UR58, URZ ;  /* 0x0000003f003a7c82 */ /* 0x000fe20008000000 */
[----:B------:R-:W-:Y:S01]  /*12380*/  UMOV UR50, 0x20 ;  /* 0x0000002000327882 */ /* 0x000fe20000000000 */
[----:B------:R-:W-:Y:S01]  /*12390*/  UMOV UR52, UR60 ;  /* 0x0000003c00347c82 */ /* 0x000fe20008000000 */
[----:B------:R-:W-:Y:S01]  /*123a0*/  UMOV UR53, UR61 ;  /* 0x0000003d00357c82 */ /* 0x000fe20008000000 */
[----:B------:R-:W-:Y:S01]  /*123b0*/  UIADD3 UR57, UR57, 0x54000, URZ ;  /* 0x0005400039397890 */ /* 0x000fe2000fffe03f */
[----:B------:R-:W-:Y:S01]  /*123c0*/  ISETP.NE.AND P4, PT, R2, 0x5, PT ;  /* 0x000000050200780c */ /* 0x000fe20003f85270 */
[----:B------:R-:W-:-:S02]  /*123d0*/  USHF.L.U32 UR59, UR59, 0x7, URZ ;  /* 0x000000073b3b7899 */ /* 0x000fc4000800063f */
[----:B------:R-:W-:Y:S01]  /*123e0*/  UIADD3 UR56, UR5, 0xe000, URZ ;  /* 0x0000e00005387890 */ /* 0x000fe2000fffe03f */
[----:B------:R-:W-:Y:S01]  /*123f0*/  SEL R5, RZ, 0x1, P4 ;  /* 0x00000001ff057807 */ /* 0x000fe20002000000 */
[----:B------:R-:W-:Y:S01]  /*12400*/  UIADD3 UR48, UR5, 0x10000, URZ ;  /* 0x0001000005307890 */ /* 0x000fe2000fffe03f */
[----:B------:R-:W-:Y:S01]  /*12410*/  SEL R2, R2, RZ, P4 ;  /* 0x000000ff02027207 */ /* 0x000fe20002000000 */
[----:B------:R-:W-:Y:S01]  /*12420*/  UIADD3 UR16, UR5, 0x12000, URZ ;  /* 0x0001200005107890 */ /* 0x000fe2000fffe03f */
[----:B------:R-:W-:Y:S01]  /*12430*/  LOP3.LUT R0, R0, R5, RZ, 0x3c, !PT ;  /* 0x0000000500007212 */ /* 0x000fe200078e3cff */
        /* <DEDUP_REMOVED lines=35> */
.L_x_101:
[----:B------:R-:W-:Y:S05]  /*12670*/  BSYNC B1 ;  /* 0x0000000000017941 */ /* 0x000fea0003800000 */
.L_x_100:
[----:B------:R-:W-:Y:S01]  /*12680*/  ISETP.LT.OR P4, PT, R9, 0x4, !P3 ;  /* 0x000000040900780c */ /* 0x000fe20005f81670 */
[----:B------:R-:W-:-:S12]  /*12690*/  BSSY B1, `(.L_x_105) ;  /* 0x000004c000017945 */ /* 0x000fd80003800000 */
[----:B------:R-:W-:Y:S05]  /*126a0*/  @P4 BRA `(.L_x_106) ;  /* 0x0000000400284947 */ /* 0x000fea0003800000 */
[----:B------:R-:W1:Y:S01]  /*126b0*/  S2R R5, SR_CgaCtaId ;  /* 0x0000000000057919 */ /* 0x000e620000008800 */
[----:B------:R-:W-:Y:S02]  /*126c0*/  MOV R4, 0x400 ;  /* 0x0000040000047802 */ /* 0x000fe40000000f00 */
[----:B------:R-:W-:Y:S02]  /*126d0*/  SHF.L.U32 R7, R0, 0x1f, RZ ;  /* 0x0000001f00077819 */ /* 0x000fe400000006ff */
[----:B-1----:R-:W-:-:S04]  /*126e0*/  LEA R5, R5, R4, 0x18 ;  /* 0x0000000405057211 */ /* 0x002fc800078ec0ff */
[----:B------:R-:W-:-:S04]  /*126f0*/  LEA R4, R2, R5, 0x3 ;  /* 0x0000000502047211 */ /* 0x000fc800078e18ff */
[----:B------:R-:W1:Y:S02]  /*12700*/  SYNCS.PHASECHK.TRANS64.TRYWAIT P4, [R4+URZ+0x54028], R7 ;  /* 0x05402807040075a7 */ /* 0x000e64000808017f */
[----:B-1----:R-:W-:Y:S05]  /*12710*/  @!P4 BRA `(.L_x_107) ;  /* 0x000000080068c947 */ /* 0x002fea0003800000 */
.L_x_123:
[----:B------:R-:W-:Y:S02]  /*12720*/  PRMT R6, R3, 0x9910, RZ ;  /* 0x0000991003067816 */ /* 0x000fe400000000ff */
[----:B-1----:R-:W-:Y:S02]  /*12730*/  @P1 MOV R7, 0xe000 ;  /* 0x0000e00000071802 */ /* 0x002fe40000000f00 */
[----:B------:R-:W-:Y:S02]  /*12740*/  ISETP.NE.AND P4, PT, R6, 0x2, PT ;  /* 0x000000020600780c */ /* 0x000fe40003f85270 */
[----:B------:R1:W-:Y:S11]  /*12750*/  @P1 SYNCS.ARRIVE.TRANS64 RZ, [R4+URZ+0x54000], R7 ;  /* 0x0540000704ff19a7 */ /* 0x0003f6000800003f */
[----:B-1----:R-:W-:Y:S05]  /*12760*/  @P4 BRA `(.L_x_108) ;  /* 0x0000000000044947 */ /* 0x002fea0003800000 */
[----:B------:R-:W-:Y:S01]  /*12770*/  BPT.TRAP 0x1 ;  /* 0x000000040000795c */ /* 0x000fe20000300000 */
.L_x_108:
[----:B------:R-:W-:Y:S05]  /*12780*/  @P0 BRA `(.L_x_109) ;  /* 0x0000000000040947 */ /* 0x000fea0003800000 */
[----:B------:R-:W-:Y:S01]  /*12790*/  BPT.TRAP 0x1 ;  /* 0x000000040000795c */ /* 0x000fe20000300000 */
.L_x_109:
        /* <DEDUP_REMOVED lines=16> */
[----:B------:R-:W-:Y:S01]  /*128a0*/  USHF.L.U32 UR59, UR59, 0x7, URZ ;  /* 0x000000073b3b7899 */ /* 0x000fe2000800063f */
[----:B------:R-:W-:Y:S01]  /*128b0*/  IADD3 R8, R8, 0x1, RZ ;  /* 0x0000000108087810 */ /* 0x000fe20007ffe0ff */
        /* <DEDUP_REMOVED lines=41> */
.L_x_106:
[----:B------:R-:W-:Y:S05]  /*12b50*/  BSYNC B1 ;  /* 0x0000000000017941 */ /* 0x000fea0003800000 */
.L_x_105:
[C---:B------:R-:W-:Y:S02]  /*12b60*/  ISETP.GT.AND P4, PT, R9.reuse, 0x4, PT ;  /* 0x000000040900780c */ /* 0x040fe40003f84270 */
[----:B------:R-:W-:-:S11]  /*12b70*/  IADD3 R9, R9, -0x2, RZ ;  /* 0xfffffffe09097810 */ /* 0x000fd60007ffe0ff */
[----:B------:R-:W-:Y:S05]  /*12b80*/  @P4 BRA `(.L_x_110) ;  /* 0xfffffff4008c4947 */ /* 0x000fea000383ffff */
[----:B------:R-:W-:Y:S05]  /*12b90*/  BSYNC B0 ;  /* 0x0000000000007941 */ /* 0x000fea0003800000 */
.L_x_99:
[----:B------:R-:W-:Y:S05]  /*12ba0*/  EXIT ;  /* 0x000000000000794d */ /* 0x000fea0003800000 */
.L_x_15:
[----:B-1----:R-:W-:-:S04]  /*12bb0*/  MOV R6, UR5 ;  /* 0x0000000500067c02 */ /* 0x002fc80008000f00 */
[----:B------:R1:W2:Y:S03]  /*12bc0*/  SYNCS.PHASECHK.TRANS64.TRYWAIT P1, [R6+URZ+0x54050], R7 ;  /* 0x05405007060075a7 */ /* 0x0002a6000802017f */
[----:B--2---:R-:W-:Y:S05]  /*12bd0*/  @!P1 NANOSLEEP.SYNCS 0x989680 ;  /* 0x009896800000995d */ /* 0x004fea0003900000 */
[----:B------:R-:W2:Y:S02]  /*12be0*/  @!P1 SYNCS.PHASECHK.TRANS64 P1, [R6+URZ+0x54050], R7 ;  /* 0x05405007060095a7 */ /* 0x000ea4000802007f */
[----:B--2---:R-:W-:Y:S05]  /*12bf0*/  @!P1 BRA `(.L_x_15) ;  /* 0xfffffffc00ec9947 */ /* 0x004fea000383ffff */
[----:B------:R-:W-:Y:S05]  /*12c00*/  BRA `(.L_x_111) ;  /* 0xfffffee000f87947 */ /* 0x000fea000383ffff */
.L_x_17:
[----:B-1----:R-:W-:-:S04]  /*12c10*/  MOV R3, UR61 ;  /* 0x0000003d00037c02 */ /* 0x002fc80008000f00 */
[----:B------:R1:W2:Y:S03]  /*12c20*/  SYNCS.PHASECHK.TRANS64.TRYWAIT P1, [R3+URZ+0x54000], R6 ;  /* 0x05400006030075a7 */ /* 0x0002a6000802017f */
[----:B--2---:R-:W-:Y:S05]  /*12c30*/  @!P1 NANOSLEEP.SYNCS 0x989680 ;  /* 0x009896800000995d */ /* 0x004fea0003900000 */
[----:B------:R-:W2:Y:S02]  /*12c40*/  @!P1 SYNCS.PHASECHK.TRANS64 P1, [R3+URZ+0x54000], R6 ;  /* 0x05400006030095a7 */ /* 0x000ea4000802007f */
[----:B--2---:R-:W-:Y:S05]  /*12c50*/  @!P1 BRA `(.L_x_17) ;  /* 0xfffffffc00ec9947 */ /* 0x004fea000383ffff */
[----:B------:R-:W-:Y:S05]  /*12c60*/  BRA `(.L_x_112) ;  /* 0xfffffee400047947 */ /* 0x000fea000383ffff */
.L_x_18:
[----:B------:R-:W-:-:S13]  /*12c70*/  R2UR UR4, R3 ;  /* 0x00000000030472ca */ /* 0x000fda00000e0000 */
[----:B-1----:R-:W-:-:S04]  /*12c80*/  MOV R7, UR4 ;  /* 0x0000000400077c02 */ /* 0x002fc80008000f00 */
[----:B------:R1:W2:Y:S03]  /*12c90*/  SYNCS.PHASECHK.TRANS64.TRYWAIT P1, [R7+URZ+-0x8], R4 ;  /* 0xfffff804070075a7 */ /* 0x0002a6000802017f */
[----:B--2---:R-:W-:Y:S05]  /*12ca0*/  @!P1 NANOSLEEP.SYNCS 0x989680 ;  /* 0x009896800000995d */ /* 0x004fea0003900000 */
[----:B------:R-:W2:Y:S02]  /*12cb0*/  @!P1 SYNCS.PHASECHK.TRANS64 P1, [R7+URZ+-0x8], R4 ;  /* 0xfffff804070095a7 */ /* 0x000ea4000802007f */
[----:B--2---:R-:W-:Y:S05]  /*12cc0*/  @!P1 BRA `(.L_x_18) ;  /* 0xfffffffc00e89947 */ /* 0x004fea000383ffff */
[----:B------:R-:W-:Y:S05]  /*12cd0*/  BRA `(.L_x_113) ;  /* 0xfffffee400047947 */ /* 0x000fea000383ffff */
.L_x_20:
[----:B-1----:R-:W-:-:S04]  /*12ce0*/  MOV R15, UR61 ;  /* 0x0000003d000f7c02 */ /* 0x002fc80008000f00 */
[----:B------:R1:W2:Y:S03]  /*12cf0*/  SYNCS.PHASECHK.TRANS64.TRYWAIT P1, [R15+URZ+0x54008], R6 ;  /* 0x054008060f0075a7 */ /* 0x0002a6000802017f */
[----:B--2---:R-:W-:Y:S05]  /*12d00*/  @!P1 NANOSLEEP.SYNCS 0x989680 ;  /* 0x009896800000995d */ /* 0x004fea0003900000 */
[----:B------:R-:W2:Y:S02]  /*12d10*/  @!P1 SYNCS.PHASECHK.TRANS64 P1, [R15+URZ+0x54008], R6 ;  /* 0x054008060f0095a7 */ /* 0x000ea4000802007f */
[----:B--2---:R-:W-:Y:S05]  /*12d20*/  @!P1 BRA `(.L_x_20) ;  /* 0xfffffffc00ec9947 */ /* 0x004fea000383ffff */
[----:B------:R-:W-:Y:S05]  /*12d30*/  BRA `(.L_x_114) ;  /* 0xffffff1400d47947 */ /* 0x000fea000383ffff */
.L_x_25:
[----:B-1----:R-:W-:-:S04]  /*12d40*/  MOV R17, UR5 ;  /* 0x0000000500117c02 */ /* 0x002fc80008000f00 */
[----:B------:R1:W2:Y:S03]  /*12d50*/  SYNCS.PHASECHK.TRANS64.TRYWAIT P2, [R17+URZ+0x54000], R14 ;  /* 0x0540000e110075a7 */ /* 0x0002a6000804017f */
[----:B--2---:R-:W-:Y:S05]  /*12d60*/  @!P2 NANOSLEEP.SYNCS 0x989680 ;  /* 0x009896800000a95d */ /* 0x004fea0003900000 */
[----:B------:R-:W2:Y:S02]  /*12d70*/  @!P2 SYNCS.PHASECHK.TRANS64 P2, [R17+URZ+0x54000], R14 ;  /* 0x0540000e1100a5a7 */ /* 0x000ea4000804007f */
[----:B--2---:R-:W-:Y:S05]  /*12d80*/  @!P2 BRA `(.L_x_25) ;  /* 0xfffffffc00eca947 */ /* 0x004fea000383ffff */
[----:B------:R-:W-:Y:S05]  /*12d90*/  BRA `(.L_x_115) ;  /* 0xffffff2800f47947 */ /* 0x000fea000383ffff */
.L_x_29:
[----:B-1----:R-:W-:-:S04]  /*12da0*/  MOV R14, UR6 ;  /* 0x00000006000e7c02 */ /* 0x002fc80008000f00 */
[----:B------:R1:W2:Y:S03]  /*12db0*/  SYNCS.PHASECHK.TRANS64.TRYWAIT P2, [R14+URZ+0x54000], R71 ;  /* 0x054000470e0075a7 */ /* 0x0002a6000804017f */
[----:B--2---:R-:W-:Y:S05]  /*12dc0*/  @!P2 NANOSLEEP.SYNCS 0x989680 ;  /* 0x009896800000a95d */ /* 0x004fea0003900000 */
[----:B------:R-:W2:Y:S02]  /*12dd0*/  @!P2 SYNCS.PHASECHK.TRANS64 P2, [R14+URZ+0x54000], R71 ;  /* 0x054000470e00a5a7 */ /* 0x000ea4000804007f */
[----:B--2---:R-:W-:Y:S05]  /*12de0*/  @!P2 BRA `(.L_x_29) ;  /* 0xfffffffc00eca947 */ /* 0x004fea000383ffff */
[----:B------:R-:W-:Y:S05]  /*12df0*/  BRA `(.L_x_28) ;  /* 0xffffff5400f07947 */ /* 0x000fea000383ffff */
.L_x_37:
[----:B-1----:R-:W-:-:S04]  /*12e00*/  MOV R18, UR5 ;  /* 0x0000000500127c02 */ /* 0x002fc80008000f00 */
[----:B------:R1:W2:Y:S03]  /*12e10*/  SYNCS.PHASECHK.TRANS64.TRYWAIT P2, [R18+URZ+0x54000], R17 ;  /* 0x05400011120075a7 */ /* 0x0002a6000804017f */
[----:B--2---:R-:W-:Y:S05]  /*12e20*/  @!P2 NANOSLEEP.SYNCS 0x989680 ;  /* 0x009896800000a95d */ /* 0x004fea0003900000 */
[----:B------:R-:W2:Y:S02]  /*12e30*/  @!P2 SYNCS.PHASECHK.TRANS64 P2, [R18+URZ+0x54000], R17 ;  /* 0x054000111200a5a7 */ /* 0x000ea4000804007f */
[----:B--2---:R-:W-:Y:S05]  /*12e40*/  @!P2 BRA `(.L_x_37) ;  /* 0xfffffffc00eca947 */ /* 0x004fea000383ffff */
[----:B------:R-:W-:Y:S05]  /*12e50*/  BRA `(.L_x_116) ;  /* 0xffffff6800f47947 */ /* 0x000fea000383ffff */
.L_x_41:
[----:B-1----:R-:W-:-:S04]  /*12e60*/  MOV R14, UR6 ;  /* 0x00000006000e7c02 */ /* 0x002fc80008000f00 */
[----:B------:R1:W2:Y:S03]  /*12e70*/  SYNCS.PHASECHK.TRANS64.TRYWAIT P2, [R14+URZ+0x54000], R21 ;  /* 0x054000150e0075a7 */ /* 0x0002a6000804017f */
[----:B--2---:R-:W-:Y:S05]  /*12e80*/  @!P2 NANOSLEEP.SYNCS 0x989680 ;  /* 0x009896800000a95d */ /* 0x004fea0003900000 */
[----:B------:R-:W2:Y:S02]  /*12e90*/  @!P2 SYNCS.PHASECHK.TRANS64 P2, [R14+URZ+0x54000], R21 ;  /* 0x054000150e00a5a7 */ /* 0x000ea4000804007f */
[----:B--2---:R-:W-:Y:S05]  /*12ea0*/  @!P2 BRA `(.L_x_41) ;  /* 0xfffffffc00eca947 */ /* 0x004fea000383ffff */
[----:B------:R-:W-:Y:S05]  /*12eb0*/  BRA `(.L_x_40) ;  /* 0xffffffa000687947 */ /* 0x000fea000383ffff */
.L_x_57:
[----:B------:R-:W-:-:S13]  /*12ec0*/  R2UR UR4, R3 ;  /* 0x00000000030472ca */ /* 0x000fda00000e0000 */
[----:B--2---:R-:W-:-:S04]  /*12ed0*/  MOV R5, UR4 ;  /* 0x0000000400057c02 */ /* 0x004fc80008000f00 */
[----:B------:R2:W3:Y:S03]  /*12ee0*/  SYNCS.PHASECHK.TRANS64.TRYWAIT P0, [R5+URZ+0x8], R0 ;  /* 0x00000800050075a7 */ /* 0x0004e6000800017f */
[----:B---3--:R-:W-:Y:S05]  /*12ef0*/  @!P0 NANOSLEEP.SYNCS 0x989680 ;  /* 0x009896800000895d */ /* 0x008fea0003900000 */
[----:B------:R-:W3:Y:S02]  /*12f00*/  @!P0 SYNCS.PHASECHK.TRANS64 P0, [R5+URZ+0x8], R0 ;  /* 0x00000800050085a7 */ /* 0x000ee4000800007f */
[----:B---3--:R-:W-:Y:S05]  /*12f10*/  @!P0 BRA `(.L_x_57) ;  /* 0xfffffffc00e88947 */ /* 0x008fea000383ffff */
[----:B------:R-:W-:Y:S05]  /*12f20*/  BRA `(.L_x_117) ;  /* 0xffffffbc00f87947 */ /* 0x000fea000383ffff */
.L_x_81:
[----:B-1----:R1:W2:Y:S02]  /*12f30*/  SYNCS.PHASECHK.TRANS64.TRYWAIT P0, [R4+URZ+0x54060], R3 ;  /* 0x05406003040075a7 */ /* 0x0022a4000800017f */
[----:B--2---:R-:W-:Y:S05]  /*12f40*/  @!P0 NANOSLEEP.SYNCS 0x989680 ;  /* 0x009896800000895d */ /* 0x004fea0003900000 */
[----:B------:R-:W2:Y:S02]  /*12f50*/  @!P0 SYNCS.PHASECHK.TRANS64 P0, [R4+URZ+0x54060], R3 ;  /* 0x05406003040085a7 */ /* 0x000ea4000800007f */
[----:B--2---:R-:W-:Y:S05]  /*12f60*/  @!P0 BRA `(.L_x_81) ;  /* 0xfffffffc00f08947 */ /* 0x004fea000383ffff */
[----:B------:R-:W-:Y:S05]  /*12f70*/  BRA `(.L_x_118) ;  /* 0xffffffdc00e87947 */ /* 0x000fea000383ffff */
.L_x_86:
[----:B-1----:R1:W2:Y:S02]  /*12f80*/  SYNCS.PHASECHK.TRANS64.TRYWAIT P0, [R5+URZ+0x54028], R2 ;  /* 0x05402802050075a7 */ /* 0x0022a4000800017f */
[----:B--2---:R-:W-:Y:S05]  /*12f90*/  @!P0 NANOSLEEP.SYNCS 0x989680 ;  /* 0x009896800000895d */ /* 0x004fea0003900000 */
[----:B------:R-:W2:Y:S02]  /*12fa0*/  @!P0 SYNCS.PHASECHK.TRANS64 P0, [R5+URZ+0x54028], R2 ;  /* 0x05402802050085a7 */ /* 0x000ea4000800007f */
[----:B--2---:R-:W-:Y:S05]  /*12fb0*/  @!P0 BRA `(.L_x_86) ;  /* 0xfffffffc00f08947 */ /* 0x004fea000383ffff */
[----:B------:R-:W-:Y:S05]  /*12fc0*/  BRA `(.L_x_119) ;  /* 0xffffffe000e87947 */ /* 0x000fea000383ffff */
.L_x_91:
[----:B-1----:R1:W2:Y:S02]  /*12fd0*/  SYNCS.PHASECHK.TRANS64.TRYWAIT P0, [R4+URZ+0x54060], R5 ;  /* 0x05406005040075a7 */ /* 0x0022a4000800017f */
[----:B--2---:R-:W-:Y:S05]  /*12fe0*/  @!P0 NANOSLEEP.SYNCS 0x989680 ;  /* 0x009896800000895d */ /* 0x004fea0003900000 */
[----:B------:R-:W2:Y:S02]  /*12ff0*/  @!P0 SYNCS.PHASECHK.TRANS64 P0, [R4+URZ+0x54060], R5 ;  /* 0x05406005040085a7 */ /* 0x000ea4000800007f */
[----:B--2---:R-:W-:Y:S05]  /*13000*/  @!P0 BRA `(.L_x_91) ;  /* 0xfffffffc00f08947 */ /* 0x004fea000383ffff */
[----:B------:R-:W-:Y:S05]  /*13010*/  BRA `(.L_x_120) ;  /* 0xffffffe400fc7947 */ /* 0x000fea000383ffff */
.L_x_96:
[----:B-1----:R1:W2:Y:S02]  /*13020*/  SYNCS.PHASECHK.TRANS64.TRYWAIT P0, [R3+URZ+0x54028], R4 ;  /* 0x05402804030075a7 */ /* 0x0022a4000800017f */
[----:B--2---:R-:W-:Y:S05]  /*13030*/  @!P0 NANOSLEEP.SYNCS 0x989680 ;  /* 0x009896800000895d */ /* 0x004fea0003900000 */
[----:B------:R-:W2:Y:S02]  /*13040*/  @!P0 SYNCS.PHASECHK.TRANS64 P0, [R3+URZ+0x54028], R4 ;  /* 0x05402804030085a7 */ /* 0x000ea4000800007f */
[----:B--2---:R-:W-:Y:S05]  /*13050*/  @!P0 BRA `(.L_x_96) ;  /* 0xfffffffc00f08947 */ /* 0x004fea000383ffff */
[----:B------:R-:W-:Y:S05]  /*13060*/  BRA `(.L_x_121) ;  /* 0xffffffec001c7947 */ /* 0x000fea000383ffff */
.L_x_102:
[----:B-1----:R1:W2:Y:S02]  /*13070*/  SYNCS.PHASECHK.TRANS64.TRYWAIT P4, [R7+URZ+0x54028], R4 ;  /* 0x05402804070075a7 */ /* 0x0022a4000808017f */
[----:B--2---:R-:W-:Y:S05]  /*13080*/  @!P4 NANOSLEEP.SYNCS 0x989680 ;  /* 0x009896800000c95d */ /* 0x004fea0003900000 */
[----:B------:R-:W2:Y:S02]  /*13090*/  @!P4 SYNCS.PHASECHK.TRANS64 P4, [R7+URZ+0x54028], R4 ;  /* 0x054028040700c5a7 */ /* 0x000ea4000808007f */
[----:B--2---:R-:W-:Y:S05]  /*130a0*/  @!P4 BRA `(.L_x_102) ;  /* 0xfffffffc00f0c947 */ /* 0x004fea000383ffff */
[----:B------:R-:W-:Y:S05]  /*130b0*/  BRA `(.L_x_122) ;  /* 0xfffffff000647947 */ /* 0x000fea000383ffff */
.L_x_107:
[----:B-1----:R1:W2:Y:S02]  /*130c0*/  SYNCS.PHASECHK.TRANS64.TRYWAIT P4, [R4+URZ+0x54028], R7 ;  /* 0x05402807040075a7 */ /* 0x0022a4000808017f */
[----:B--2---:R-:W-:Y:S05]  /*130d0*/  @!P4 NANOSLEEP.SYNCS 0x989680 ;  /* 0x009896800000c95d */ /* 0x004fea0003900000 */
[----:B------:R-:W2:Y:S02]  /*130e0*/  @!P4 SYNCS.PHASECHK.TRANS64 P4, [R4+URZ+0x54028], R7 ;  /* 0x054028070400c5a7 */ /* 0x000ea4000808007f */
[----:B--2---:R-:W-:Y:S05]  /*130f0*/  @!P4 BRA `(.L_x_107) ;  /* 0xfffffffc00f0c947 */ /* 0x004fea000383ffff */
[----:B------:R-:W-:Y:S05]  /*13100*/  BRA `(.L_x_123) ;  /* 0xfffffff400847947 */ /* 0x000fea000383ffff */
        .weak           $__internal_0_$__cuda_sm20_rcp_rn_f32_slowpath
        .type           $__internal_0_$__cuda_sm20_rcp_rn_f32_slowpath,@function
        .size           $__internal_0_$__cuda_sm20_rcp_rn_f32_slowpath,(.L_x_129 - $__internal_0_$__cuda_sm20_rcp_rn_f32_slowpath)
$__internal_0_$__cuda_sm20_rcp_rn_f32_slowpath:
[----:B------:R-:W-:Y:S01]  /*13110*/  SHF.L.U32 R0, R4, 0x1, RZ ;  /* 0x0000000104007819 */ /* 0x000fe200000006ff */
[----:B------:R-:W-:Y:S03]  /*13120*/  BSSY B2, `(.L_x_124) ;  /* 0x0000030000027945 */ /* 0x000fe60003800000 */
[----:B------:R-:W-:-:S04]  /*13130*/  SHF.R.U32.HI R13, RZ, 0x18, R0 ;  /* 0x00000018ff0d7819 */ /* 0x000fc80000011600 */
[----:B------:R-:W-:-:S13]  /*13140*/  ISETP.NE.U32.AND P0, PT, R13, RZ, PT ;  /* 0x000000ff0d00720c */ /* 0x000fda0003f05070 */
[----:B------:R-:W-:Y:S05]  /*13150*/  @P0 BRA `(.L_x_125) ;  /* 0x0000000000280947 */ /* 0x000fea0003800000 */
[----:B------:R-:W-:-:S04]  /*13160*/  SHF.L.U32 R0, R4, 0x1, RZ ;  /* 0x0000000104007819 */ /* 0x000fc800000006ff */
[----:B------:R-:W-:-:S13]  /*13170*/  ISETP.NE.AND P0, PT, R0, RZ, PT ;  /* 0x000000ff0000720c */ /* 0x000fda0003f05270 */
[----:B------:R-:W-:Y:S01]  /*13180*/  @P0 FFMA R11, R4, 1.84467440737095516160e+19, RZ ;  /* 0x5f800000040b0823 */ /* 0x000fe200000000ff */
[----:B------:R-:W-:Y:S08]  /*13190*/  @!P0 MUFU.RCP R5, R4 ;  /* 0x0000000400058308 */ /* 0x000ff00000001000 */
[----:B------:R-:W1:Y:S02]  /*131a0*/  @P0 MUFU.RCP R0, R11 ;  /* 0x0000000b00000308 */ /* 0x000e640000001000 */
[----:B-1----:R-:W-:-:S04]  /*131b0*/  @P0 FFMA R12, R11, R0, -1 ;  /* 0xbf8000000b0c0423 */ /* 0x002fc80000000000 */
[----:B------:R-:W-:-:S04]  /*131c0*/  @P0 FADD.FTZ R13, -R12, -RZ ;  /* 0x800000ff0c0d0221 */ /* 0x000fc80000010100 */
[----:B------:R-:W-:-:S04]  /*131d0*/  @P0 FFMA R0, R0, R13, R0 ;  /* 0x0000000d00000223 */ /* 0x000fc80000000000 */
[----:B------:R-:W-:Y:S01]  /*131e0*/  @P0 FFMA R5, R0, 1.84467440737095516160e+19, RZ ;  /* 0x5f80000000050823 */ /* 0x000fe200000000ff */
[----:B------:R-:W-:Y:S06]  /*131f0*/  BRA `(.L_x_126) ;  /* 0x0000000000887947 */ /* 0x000fec0003800000 */
.L_x_125:
[----:B------:R-:W-:-:S04]  /*13200*/  IADD3 R21, R13, -0xfd, RZ ;  /* 0xffffff030d157810 */ /* 0x000fc80007ffe0ff */
[----:B------:R-:W-:-:S13]  /*13210*/  ISETP.GT.U32.AND P0, PT, R21, 0x1, PT ;  /* 0x000000011500780c */ /* 0x000fda0003f04070 */
[----:B------:R-:W-:Y:S05]  /*13220*/  @P0 BRA `(.L_x_127) ;  /* 0x0000000000780947 */ /* 0x000fea0003800000 */
[----:B------:R-:W-:Y:S02]  /*13230*/  LOP3.LUT R0, R4, 0x7fffff, RZ, 0xc0, !PT ;  /* 0x007fffff04007812 */ /* 0x000fe400078ec0ff */
[----:B------:R-:W-:Y:S02]  /*13240*/  MOV R14, 0x3 ;  /* 0x00000003000e7802 */ /* 0x000fe40000000f00 */
[----:B------:R-:W-:Y:S02]  /*13250*/  LOP3.LUT R0, R0, 0x3f800000, RZ, 0xfc, !PT ;  /* 0x3f80000000007812 */ /* 0x000fe400078efcff */
[----:B------:R-:W-:Y:S02]  /*13260*/  SHF.L.U32 R14, R14, R21, RZ ;  /* 0x000000150e0e7219 */ /* 0x000fe400000006ff */
[----:B------:R-:W1:Y:S02]  /*13270*/  MUFU.RCP R5, R0 ;  /* 0x0000000000057308 */ /* 0x000e640000001000 */
[----:B-1----:R-:W-:-:S04]  /*13280*/  FFMA R11, R0, R5, -1 ;  /* 0xbf800000000b7423 */ /* 0x002fc80000000005 */
[----:B------:R-:W-:-:S04]  /*13290*/  FADD.FTZ R12, -R11, -RZ ;  /* 0x800000ff0b0c7221 */ /* 0x000fc80000010100 */
[CCC-:B------:R-:W-:Y:S01]  /*132a0*/  FFMA.RM R11, R5.reuse, R12.reuse, R5.reuse ;  /* 0x0000000c050b7223 */ /* 0x1c0fe20000004005 */
[----:B------:R-:W-:-:S04]  /*132b0*/  FFMA.RP R12, R5, R12, R5 ;  /* 0x0000000c050c7223 */ /* 0x000fc80000008005 */
[C---:B------:R-:W-:Y:S02]  /*132c0*/  LOP3.LUT R5, R11.reuse, 0x7fffff, RZ, 0xc0, !PT ;  /* 0x007fffff0b057812 */ /* 0x040fe400078ec0ff */
[----:B------:R-:W-:Y:S02]  /*132d0*/  FSETP.NEU.FTZ.AND P0, PT, R11, R12, PT ;  /* 0x0000000c0b00720b */ /* 0x000fe40003f1d000 */
[----:B------:R-:W-:Y:S02]  /*132e0*/  LOP3.LUT R5, R5, 0x800000, RZ, 0xfc, !PT ;  /* 0x0080000005057812 */ /* 0x000fe400078efcff */
[----:B------:R-:W-:Y:S02]  /*132f0*/  SEL R11, RZ, 0xffffffff, !P0 ;  /* 0xffffffffff0b7807 */ /* 0x000fe40004000000 */
[----:B------:R-:W-:Y:S02]  /*13300*/  LOP3.LUT R14, R14, R5, RZ, 0xc0, !PT ;  /* 0x000000050e0e7212 */ /* 0x000fe400078ec0ff */
[----:B------:R-:W-:-:S02]  /*13310*/  IADD3 R0, -R11, RZ, RZ ;  /* 0x000000ff0b007210 */ /* 0x000fc40007ffe1ff */
[-C--:B------:R-:W-:Y:S02]  /*13320*/  SHF.R.U32.HI R14, RZ, R21.reuse, R14 ;  /* 0x00000015ff0e7219 */ /* 0x080fe4000001160e */
[----:B------:R-:W-:Y:S02]  /*13330*/  LOP3.LUT P1, RZ, R0, R21, R5, 0xf8, !PT ;  /* 0x0000001500ff7212 */ /* 0x000fe4000782f805 */
[C---:B------:R-:W-:Y:S02]  /*13340*/  LOP3.LUT P0, RZ, R14.reuse, 0x1, RZ, 0xc0, !PT ;  /* 0x000000010eff7812 */ /* 0x040fe4000780c0ff */
[----:B------:R-:W-:-:S04]  /*13350*/  LOP3.LUT P2, RZ, R14, 0x2, RZ, 0xc0, !PT ;  /* 0x000000020eff7812 */ /* 0x000fc8000784c0ff */
[----:B------:R-:W-:Y:S02]  /*13360*/  PLOP3.LUT P0, PT, P0, P1, P2, 0xe0, 0x0 ;  /* 0x000000000000781c */ /* 0x000fe40000703c20 */
[----:B------:R-:W-:Y:S02]  /*13370*/  LOP3.LUT P1, RZ, R4, 0x7fffff, RZ, 0xc0, !PT ;  /* 0x007fffff04ff7812 */ /* 0x000fe4000782c0ff */
[----:B------:R-:W-:-:S04]  /*13380*/  SEL R0, RZ, 0x1, !P0 ;  /* 0x00000001ff007807 */ /* 0x000fc80004000000 */
[----:B------:R-:W-:-:S04]  /*13390*/  IADD3 R0, -R0, RZ, RZ ;  /* 0x000000ff00007210 */ /* 0x000fc80007ffe1ff */
[----:B------:R-:W-:Y:S02]  /*133a0*/  ISETP.GE.AND P0, PT, R0, RZ, PT ;  /* 0x000000ff0000720c */ /* 0x000fe40003f06270 */
[----:B------:R-:W-:-:S04]  /*133b0*/  IADD3 R0, R13, -0xfc, RZ ;  /* 0xffffff040d007810 */ /* 0x000fc80007ffe0ff */
[----:B------:R-:W-:-:S07]  /*133c0*/  SHF.R.U32.HI R5, RZ, R0, R5 ;  /* 0x00000000ff057219 */ /* 0x000fce0000011605 */
[----:B------:R-:W-:-:S04]  /*133d0*/  @!P0 IADD3 R5, R5, 0x1, RZ ;  /* 0x0000000105058810 */ /* 0x000fc80007ffe0ff */
[----:B------:R-:W-:-:S04]  /*133e0*/  @!P1 SHF.L.U32 R5, R5, 0x1, RZ ;  /* 0x0000000105059819 */ /* 0x000fc800000006ff */
[----:B------:R-:W-:Y:S01]  /*133f0*/  LOP3.LUT R5, R5, 0x80000000, R4, 0xf8, !PT ;  /* 0x8000000005057812 */ /* 0x000fe200078ef804 */
[----:B------:R-:W-:Y:S06]  /*13400*/  BRA `(.L_x_126) ;  /* 0x0000000000047947 */ /* 0x000fec0003800000 */
.L_x_127:
[----:B------:R1:W2:Y:S02]  /*13410*/  MUFU.RCP R5, R4 ;  /* 0x0000000400057308 */ /* 0x0002a40000001000 */
.L_x_126:
[----:B------:R-:W-:Y:S05]  /*13420*/  BSYNC B2 ;  /* 0x0000000000027941 */ /* 0x000fea0003800000 */
.L_x_124:
[----:B--2---:R-:W-:Y:S02]  /*13430*/  MOV R0, R5 ;  /* 0x0000000500007202 */ /* 0x004fe40000000f00 */
[----:B-1----:R-:W-:Y:S02]  /*13440*/  MOV R4, R15 ;  /* 0x0000000f00047202 */ /* 0x002fe40000000f00 */
[----:B------:R-:W-:-:S04]  /*13450*/  MOV R5, 0x0 ;  /* 0x0000000000057802 */ /* 0x000fc80000000f00 */
[----:B------:R-:W-:Y:S05]  /*13460*/  RET.REL.NODEC R4 `(_ZN7cutlass13device_kernelINS_4fmha6kernel28FmhaKernelTmaWarpSpecializedINS1_10collective30FmhaMainloopTmaWarpSpecializedINS_10bfloat16_tEffN4cute5tupleIJNS7_1CILi128EEESA_NS9_ILi224EEEEEENS8_IJiNS9_ILi1EEENS8_IJiiEEEEEESF_SF_NS4_12CausalFusionEJEEENS4_15FmhaFwdEpilogueIS6_fNS8_IJNS9_ILi64EEESB_SA_EEEEENS2_23IndividualTileSchedulerEJEEEEEvNT_6ParamsE) ;  /* 0xfffffec804e47950 */ /* 0x000fea0003c3ffff */
.L_x_128:
[----:B------:R-:W-:-:S00]  /*13470*/  BRA `(.L_x_128) ;  /* 0xfffffffc00fc7947 */ /* 0x000fc0000383ffff */
[----:B------:R-:W-:-:S00]  /*13480*/  NOP ;  /* 0x0000000000007918 */ /* 0x000fc00000000000 */
[----:B------:R-:W-:-:S00]  /*13490*/  NOP ;  /* 0x0000000000007918 */ /* 0x000fc00000000000 */
[----:B------:R-:W-:-:S00]  /*134a0*/  NOP ;  /* 0x0000000000007918 */ /* 0x000fc00000000000 */
[----:B------:R-:W-:-:S00]  /*134b0*/  NOP ;  /* 0x0000000000007918 */ /* 0x000fc00000000000 */
[----:B------:R-:W-:-:S00]  /*134c0*/  NOP ;  /* 0x0000000000007918 */ /* 0x000fc00000000000 */
[----:B------:R-:W-:-:S00]  /*134d0*/  NOP ;  /* 0x0000000000007918 */ /* 0x000fc00000000000 */
[----:B------:R-:W-:-:S00]  /*134e0*/  NOP ;  /* 0x0000000000007918 */ /* 0x000fc00000000000 */
[----:B------:R-:W-:-:S00]  /*134f0*/  NOP ;  /* 0x0000000000007918 */ /* 0x000fc00000000000 */
.L_x_129:


//--------------------- .nv.global.init           --------------------------
	.section	.nv.global.init,"aw",@progbits
.nv.global.init:
	.type		$str$24,@object
	.size		$str$24,($str$25 - $str$24)
$str$24:
        /*0000*/ 	.byte	0x28, 0x61, 0x64, 0x64, 0x72, 0x65, 0x73, 0x73, 0x20, 0x26, 0x20, 0x6d, 0x61, 0x73, 0x6b, 0x29
        /*0010*/ 	.byte	0x20, 0x3d, 0x3d, 0x20, 0x30, 0x00
	.type		$str$25,@object
	.size		$str$25,(__unnamed_1 - $str$25)
$str$25:
        /*0016*/ 	.byte	0x2f, 0x74, 0x6d, 0x70, 0x2f, 0x63, 0x75, 0x74, 0x6c, 0x61, 0x73, 0x73, 0x5f, 0x73, 0x77, 0x65
        /*0026*/ 	.byte	0x65, 0x70, 0x5f, 0x73, 0x72, 0x63, 0x2f, 0x69, 0x6e, 0x63, 0x6c, 0x75, 0x64, 0x65, 0x2f, 0x63
        /*0036*/ 	.byte	0x75, 0x74, 0x65, 0x2f, 0x70, 0x6f, 0x69, 0x6e, 0x74, 0x65, 0x72, 0x5f, 0x66, 0x6c, 0x61, 0x67
        /*0046*/ 	.byte	0x67, 0x65, 0x64, 0x2e, 0x68, 0x70, 0x70, 0x00
	.type		__unnamed_1,@object
	.size		__unnamed_1,(__unnamed_2 - __unnamed_1)
__unnamed_1:
        /*004e*/ 	.byte	0x61, 0x75, 0x74, 0x6f, 0x20, 0x63, 0x75, 0x74, 0x65, 0x3a, 0x3a, 0x61, 0x73, 0x5f, 0x70, 0x6f
        /* <DEDUP_REMOVED lines=27> */
        /*020e*/ 	.byte	0x32, 0x30, 0x34, 0x38, 0x3e, 0x3e, 0x3e, 0x3e, 0x3e, 0x5d, 0x00
	.type		__unnamed_2,@object
	.size		__unnamed_2,(.L_1 - __unnamed_2)
__unnamed_2:
        /* <DEDUP_REMOVED lines=29> */
.L_1:


//--------------------- .nv.shared._ZN7cutlass13device_kernelINS_4fmha6kernel28FmhaKernelTmaWarpSpecializedINS1_10collective30FmhaMainloopTmaWarpSpecializedINS_10bfloat16_tEffN4cute5tupleIJNS7_1CILi128EEESA_NS9_ILi224EEEEEENS8_IJiNS9_ILi1EEENS8_IJiiEEEEEESF_SF_NS4_12CausalFusionEJEEENS4_15FmhaFwdEpilogueIS6_fNS8_IJNS9_ILi64EEESB_SA_EEEEENS2_23IndividualTileSchedulerEJEEEEEvNT_6ParamsE --------------------------
	.section	.nv.shared._ZN7cutlass13device_kernelINS_4fmha6kernel28FmhaKernelTmaWarpSpecializedINS1_10collective30FmhaMainloopTmaWarpSpecializedINS_10bfloat16_tEffN4cute5tupleIJNS7_1CILi128EEESA_NS9_ILi224EEEEEENS8_IJiNS9_ILi1EEENS8_IJiiEEEEEESF_SF_NS4_12CausalFusionEJEEENS4_15FmhaFwdEpilogueIS6_fNS8_IJNS9_ILi64EEESB_SA_EEEEENS2_23IndividualTileSchedulerEJEEEEEvNT_6ParamsE,"aw",@nobits
	.sectionflags	@""
	.align	16
	.zero		1024


//--------------------- .nv.shared.reserved.0     --------------------------
	.section	.nv.shared.reserved.0,"aw",@nobits
	.weak		__nv_reservedSMEM_offset_0_alias
	.size		__nv_reservedSMEM_offset_0_alias, 0, 0
	.other		__nv_reservedSMEM_offset_0_alias,@"STO_CUDA_RESERVED_SHARED STV_DEFAULT"
__nv_reservedSMEM_offset_0_alias:
	.zero		0


//--------------------- .nv.global                --------------------------
	.section	.nv.global,"aw",@nobits
.nv.global:
	.type		_ZN39_INTERNAL_ff9dba10_4_k_cu_5c6107f8_27794cute1_E,@object
	.size		_ZN39_INTERNAL_ff9dba10_4_k_cu_5c6107f8_27794cute1_E,(_ZN39_INTERNAL_ff9dba10_4_k_cu_5c6107f8_27794cuda3std3__45__cpo6cbeginE - _ZN39_INTERNAL_ff9dba10_4_k_cu_5c6107f8_27794cute1_E)
_ZN39_INTERNAL_ff9dba10_4_k_cu_5c6107f8_27794cute1_E:
	.zero		1
	.type		_ZN39_INTERNAL_ff9dba10_4_k_cu_5c6107f8_27794cuda3std3__45__cpo6cbeginE,@object
	.size		_ZN39_INTERNAL_ff9dba10_4_k_cu_5c6107f8_27794cuda3std3__45__cpo6cbeginE,(_ZN39_INTERNAL_ff9dba10_4_k_cu_5c6107f8_27794cuda3std3__48in_placeE - _ZN39_INTERNAL_ff9dba10_4_k_cu_5c6107f8_27794cuda3std3__45__cpo6cbeginE)
_ZN39_INTERNAL_ff9dba10_4_k_cu_5c6107f8_27794cuda3std3__45__cpo6cbeginE:
	.zero		1
	.type		_ZN39_INTERNAL_ff9dba10_4_k_cu_5c6107f8_27794cuda3std3__48in_placeE,@object
	.size		_ZN39_INTERNAL_ff9dba10_4_k_cu_5c6107f8_27794cuda3std3__48in_placeE,(_ZN39_INTERNAL_ff9dba10_4_k_cu_5c6107f8_27794cuda3std6ranges3__45__cpo9iter_moveE - _ZN39_INTERNAL_ff9dba10_4_k_cu_5c6107f8_27794cuda3std3__48in_placeE)
_ZN39_INTERNAL_ff9dba10_4_k_cu_5c6107f8_27794cuda3std3__48in_placeE:
	.zero		1
	.type		_ZN39_INTERNAL_ff9dba10_4_k_cu_5c6107f8_27794cuda3std6ranges3__45__cpo9iter_moveE,@object
	.size		_ZN39_INTERNAL_ff9dba10_4_k_cu_5c6107f8_27794cuda3std6ranges3__45__cpo9iter_moveE,(_ZN39_INTERNAL_ff9dba10_4_k_cu_5c6107f8_27794cuda3std3__45__cpo5beginE - _ZN39_INTERNAL_ff9dba10_4_k_cu_5c6107f8_27794cuda3std6ranges3__45__cpo9iter_moveE)
_ZN39_INTERNAL_ff9dba10_4_k_cu_5c6107f8_27794cuda3std6ranges3__45__cpo9iter_moveE:
	.zero		1
	.type		_ZN39_INTERNAL_ff9dba10_4_k_cu_5c6107f8_27794cuda3std3__45__cpo5beginE,@object
	.size		_ZN39_INTERNAL_ff9dba10_4_k_cu_5c6107f8_27794cuda3std3__45__cpo5beginE,(_ZN39_INTERNAL_ff9dba10_4_k_cu_5c6107f8_27794cuda3std3__441_GLOBAL__N__ff9dba10_4_k_cu_5c6107f8_27796ignoreE - _ZN39_INTERNAL_ff9dba10_4_k_cu_5c6107f8_27794cuda3std3__45__cpo5beginE)
_ZN39_INTERNAL_ff9dba10_4_k_cu_5c6107f8_27794cuda3std3__45__cpo5beginE:
	.zero		1
	.type		_ZN39_INTERNAL_ff9dba10_4_k_cu_5c6107f8_27794cuda3std3__441_GLOBAL__N__ff9dba10_4_k_cu_5c6107f8_27796ignoreE,@object
	.size		_ZN39_INTERNAL_ff9dba10_4_k_cu_5c6107f8_27794cuda3std3__441_GLOBAL__N__ff9dba10_4_k_cu_5c6107f8_27796ignoreE,(_ZN39_INTERNAL_ff9dba10_4_k_cu_5c6107f8_27794cute7productE - _ZN39_INTERNAL_ff9dba10_4_k_cu_5c6107f8_27794cuda3std3__441_GLOBAL__N__ff9dba10_4_k_cu_5c6107f8_27796ignoreE)
_ZN39_INTERNAL_ff9dba10_4_k_cu_5c6107f8_27794cuda3std3__441_GLOBAL__N__ff9dba10_4_k_cu_5c6107f8_27796ignoreE:
	.zero		1
	.type		_ZN39_INTERNAL_ff9dba10_4_k_cu_5c6107f8_27794cute7productE,@object
	.size		_ZN39_INTERNAL_ff9dba10_4_k_cu_5c6107f8_27794cute7productE,(_ZN39_INTERNAL_ff9dba10_4_k_cu_5c6107f8_27794cuda3std3__45__cpo3endE - _ZN39_INTERNAL_ff9dba10_4_k_cu_5c6107f8_27794cute7productE)
_ZN39_INTERNAL_ff9dba10_4_k_cu_5c6107f8_27794cute7productE:
	.zero		1
	.type		_ZN39_INTERNAL_ff9dba10_4_k_cu_5c6107f8_27794cuda3std3__45__cpo3endE,@object
	.size		_ZN39_INTERNAL_ff9dba10_4_k_cu_5c6107f8_27794cuda3std3__45__cpo3endE,(_ZN39_INTERNAL_ff9dba10_4_k_cu_5c6107f8_27794cuda3std3__419piecewise_constructE - _ZN39_INTERNAL_ff9dba10_4_k_cu_5c6107f8_27794cuda3std3__45__cpo3endE)
_ZN39_INTERNAL_ff9dba10_4_k_cu_5c6107f8_27794cuda3std3__45__cpo3endE:
	.zero		1
	.type		_ZN39_INTERNAL_ff9dba10_4_k_cu_5c6107f8_27794cuda3std3__419piecewise_constructE,@object
	.size		_ZN39_INTERNAL_ff9dba10_4_k_cu_5c6107f8_27794cuda3std3__419piecewise_constructE,(_ZN39_INTERNAL_ff9dba10_4_k_cu_5c6107f8_27794cuda3std3__45__cpo4cendE - _ZN39_INTERNAL_ff9dba10_4_k_cu_5c6107f8_27794cuda3std3__419piecewise_constructE)
_ZN39_INTERNAL_ff9dba10_4_k_cu_5c6107f8_27794cuda3std3__419piecewise_constructE:
	.zero		1
	.type		_ZN39_INTERNAL_ff9dba10_4_k_cu_5c6107f8_27794cuda3std3__45__cpo4cendE,@object
	.size		_ZN39_INTERNAL_ff9dba10_4_k_cu_5c6107f8_27794cuda3std3__45__cpo4cendE,(_ZN39_INTERNAL_ff9dba10_4_k_cu_5c6107f8_27794cuda3std6ranges3__45__cpo4swapE - _ZN39_INTERNAL_ff9dba10_4_k_cu_5c6107f8_27794cuda3std3__45__cpo4cendE)
_ZN39_INTERNAL_ff9dba10_4_k_cu_5c6107f8_27794cuda3std3__45__cpo4cendE:
	.zero		1
	.type		_ZN39_INTERNAL_ff9dba10_4_k_cu_5c6107f8_27794cuda3std6ranges3__45__cpo4swapE,@object
	.size		_ZN39_INTERNAL_ff9dba10_4_k_cu_5c6107f8_27794cuda3std6ranges3__45__cpo4swapE,(.L_9 - _ZN39_INTERNAL_ff9dba10_4_k_cu_5c6107f8_27794cuda3std6ranges3__45__cpo4swapE)
_ZN39_INTERNAL_ff9dba10_4_k_cu_5c6107f8_27794cuda3std6ranges3__45__cpo4swapE:
	.zero		1
.L_9:


//--------------------- .nv.constant0._ZN7cutlass13device_kernelINS_4fmha6kernel28FmhaKernelTmaWarpSpecializedINS1_10collective30FmhaMainloopTmaWarpSpecializedINS_10bfloat16_tEffN4cute5tupleIJNS7_1CILi128EEESA_NS9_ILi224EEEEEENS8_IJiNS9_ILi1EEENS8_IJiiEEEEEESF_SF_NS4_12CausalFusionEJEEENS4_15FmhaFwdEpilogueIS6_fNS8_IJNS9_ILi64EEESB_SA_EEEEENS2_23IndividualTileSchedulerEJEEEEEvNT_6ParamsE --------------------------
	.section	.nv.constant0._ZN7cutlass13device_kernelINS_4fmha6kernel28FmhaKernelTmaWarpSpecializedINS1_10collective30FmhaMainloopTmaWarpSpecializedINS_10bfloat16_tEffN4cute5tupleIJNS7_1CILi128EEESA_NS9_ILi224EEEEEENS8_IJiNS9_ILi1EEENS8_IJiiEEEEEESF_SF_NS4_12CausalFusionEJEEENS4_15FmhaFwdEpilogueIS6_fNS8_IJNS9_ILi64EEESB_SA_EEEEENS2_23IndividualTileSchedulerEJEEEEEvNT_6ParamsE,"a",@progbits
	.sectionflags	@""
	.align	4
.nv.constant0._ZN7cutlass13device_kernelINS_4fmha6kernel28FmhaKernelTmaWarpSpecializedINS1_10collective30FmhaMainloopTmaWarpSpecializedINS_10bfloat16_tEffN4cute5tupleIJNS7_1CILi128EEESA_NS9_ILi224EEEEEENS8_IJiNS9_ILi1EEENS8_IJiiEEEEEESF_SF_NS4_12CausalFusionEJEEENS4_15FmhaFwdEpilogueIS6_fNS8_IJNS9_ILi64EEESB_SA_EEEEENS2_23IndividualTileSchedulerEJEEEEEvNT_6ParamsE:
	.zero		2688


//--------------------- SYMBOLS --------------------------

	.type		.nv.reservedSmem.offset0,@object
	.size		.nv.reservedSmem.offset0,0x4
	.type		__assertfail,@function
